	.target	sm_90a

	.elftype	@"ET_EXEC"


//--------------------- .note.nv.tkinfo           --------------------------
	.section	.note.nv.tkinfo,"",@"SHT_NOTE"
	.sectionflags	@"SHF_NOTE_NV_TKINFO"
	.tkinfo
        /*0018*/ 	.word	0x00000002
        /*0030*/ 	.string	""
        /*0030*/ 	.string	"ptxas"
        /*0030*/ 	.string	"Cuda compilation tools, release 13.0, V13.0.88"
        /*0030*/ 	.string	"Build cuda_13.0.r13.0/compiler.36424714_0"
        /*0030*/ 	.string	"-arch sm_90a -m 64 "



//--------------------- .note.nv.cuinfo           --------------------------
	.section	.note.nv.cuinfo,"",@"SHT_NOTE"
	.sectionflags	@"SHF_NOTE_NV_CUINFO"
        /*0018*/ 	.short	0x0002
        /*001a*/ 	.short	0x005a
        /*001c*/ 	.short	0x0082
	.zero		2


//--------------------- .nv.info                  --------------------------
	.section	.nv.info,"",@"SHT_CUDA_INFO"
	.align	4


	//----- nvinfo : EIATTR_REGCOUNT
	.align		4
        /*0000*/ 	.byte	0x04, 0x2f
        /*0002*/ 	.short	(.L_12 - .L_11)
	.align		4
.L_11:
        /*0004*/ 	.word	index@(_ZN7cutlass13device_kernelINS_4gemm6kernel13GemmUniversalIN4cute5tupleIJiiiiEEENS1_10collective13CollectiveMmaINS1_37MainloopSm90TmaGmmaWarpSpecializedFP8ILi4ENS5_IJNS4_1CILi2EEENSA_ILi1EEESC_EEENS1_35KernelTmaWarpSpecializedCooperativeEEENS5_IJNSA_ILi192EEENSA_ILi16EEENSA_ILi256EEEEEENS_12float_e4m3_tENS5_IJlSC_lEEESK_SL_NS4_8TiledMMAINS4_8MMA_AtomIJNS4_4SM904GMMA30MMA_64x16x32_F32E4M3E4M3_SS_TNILNSP_7ScaleInE1ELSR_1EEEEEENS4_6LayoutISD_NS5_IJSC_NSA_ILi0EEESV_EEEEENS5_IJNS4_10UnderscoreESY_SY_EEEEENS4_13SM90_TMA_LOADENS4_14ComposedLayoutINS4_7SwizzleILi3ELi4ELi3EEENS4_18smem_ptr_flag_bitsILi8EEENSU_INS5_IJNSA_ILi8EEENSA_ILi128EEEEEENS5_IJS18_SC_EEEEEEEvNS4_8identityENS4_23SM90_TMA_LOAD_MULTICASTES1C_vS1D_EENS_8epilogue10collective6detail29Sm90TmaWarpSpecializedAdapterINS1H_15DefaultEpilogueISK_SL_SL_NS1G_6thread17LinearCombinationISK_Li1EffLNS1L_9ScaleType4KindE0ELNS_15FloatRoundStyleE2ESK_EENS1_15EpilogueDefaultEEEEEvvEEEEvNT_6ParamsE)
        /*0008*/ 	.word	0x000000a8


	//----- nvinfo : EIATTR_FRAME_SIZE
	.align		4
.L_12:
        /*000c*/ 	.byte	0x04, 0x11
        /*000e*/ 	.short	(.L_14 - .L_13)
	.align		4
.L_13:
        /*0010*/ 	.word	index@(_ZN7cutlass13device_kernelINS_4gemm6kernel13GemmUniversalIN4cute5tupleIJiiiiEEENS1_10collective13CollectiveMmaINS1_37MainloopSm90TmaGmmaWarpSpecializedFP8ILi4ENS5_IJNS4_1CILi2EEENSA_ILi1EEESC_EEENS1_35KernelTmaWarpSpecializedCooperativeEEENS5_IJNSA_ILi192EEENSA_ILi16EEENSA_ILi256EEEEEENS_12float_e4m3_tENS5_IJlSC_lEEESK_SL_NS4_8TiledMMAINS4_8MMA_AtomIJNS4_4SM904GMMA30MMA_64x16x32_F32E4M3E4M3_SS_TNILNSP_7ScaleInE1ELSR_1EEEEEENS4_6LayoutISD_NS5_IJSC_NSA_ILi0EEESV_EEEEENS5_IJNS4_10UnderscoreESY_SY_EEEEENS4_13SM90_TMA_LOADENS4_14ComposedLayoutINS4_7SwizzleILi3ELi4ELi3EEENS4_18smem_ptr_flag_bitsILi8EEENSU_INS5_IJNSA_ILi8EEENSA_ILi128EEEEEENS5_IJS18_SC_EEEEEEEvNS4_8identityENS4_23SM90_TMA_LOAD_MULTICASTES1C_vS1D_EENS_8epilogue10collective6detail29Sm90TmaWarpSpecializedAdapterINS1H_15DefaultEpilogueISK_SL_SL_NS1G_6thread17LinearCombinationISK_Li1EffLNS1L_9ScaleType4KindE0ELNS_15FloatRoundStyleE2ESK_EENS1_15EpilogueDefaultEEEEEvvEEEEvNT_6ParamsE)
        /*0014*/ 	.word	0x00000000


	//----- nvinfo : EIATTR_MIN_STACK_SIZE
	.align		4
.L_14:
        /*0018*/ 	.byte	0x04, 0x12
        /*001a*/ 	.short	(.L_16 - .L_15)
	.align		4
.L_15:
        /*001c*/ 	.word	index@(_ZN7cutlass13device_kernelINS_4gemm6kernel13GemmUniversalIN4cute5tupleIJiiiiEEENS1_10collective13CollectiveMmaINS1_37MainloopSm90TmaGmmaWarpSpecializedFP8ILi4ENS5_IJNS4_1CILi2EEENSA_ILi1EEESC_EEENS1_35KernelTmaWarpSpecializedCooperativeEEENS5_IJNSA_ILi192EEENSA_ILi16EEENSA_ILi256EEEEEENS_12float_e4m3_tENS5_IJlSC_lEEESK_SL_NS4_8TiledMMAINS4_8MMA_AtomIJNS4_4SM904GMMA30MMA_64x16x32_F32E4M3E4M3_SS_TNILNSP_7ScaleInE1ELSR_1EEEEEENS4_6LayoutISD_NS5_IJSC_NSA_ILi0EEESV_EEEEENS5_IJNS4_10UnderscoreESY_SY_EEEEENS4_13SM90_TMA_LOADENS4_14ComposedLayoutINS4_7SwizzleILi3ELi4ELi3EEENS4_18smem_ptr_flag_bitsILi8EEENSU_INS5_IJNSA_ILi8EEENSA_ILi128EEEEEENS5_IJS18_SC_EEEEEEEvNS4_8identityENS4_23SM90_TMA_LOAD_MULTICASTES1C_vS1D_EENS_8epilogue10collective6detail29Sm90TmaWarpSpecializedAdapterINS1H_15DefaultEpilogueISK_SL_SL_NS1G_6thread17LinearCombinationISK_Li1EffLNS1L_9ScaleType4KindE0ELNS_15FloatRoundStyleE2ESK_EENS1_15EpilogueDefaultEEEEEvvEEEEvNT_6ParamsE)
        /*0020*/ 	.word	0x00000000
.L_16:


//--------------------- .nv.compat                --------------------------
	.section	.nv.compat,"",@"SHT_CUDA_COMPAT_INFO"
	.align	4
        /*0000*/ 	.byte	0x02, 0x09, 0x01, 0x00, 0x02, 0x02, 0x04, 0x00, 0x02, 0x05, 0x05, 0x00, 0x03, 0x07, 0x01, 0x01
        /*0010*/ 	.byte	0x02, 0x03, 0x01, 0x00, 0x02, 0x06, 0x01, 0x00, 0x04, 0x0b, 0x08, 0x00, 0x00, 0x00, 0x00, 0x00
        /*0020*/ 	.byte	0x00, 0x00, 0x00, 0x00


//--------------------- .nv.info._ZN7cutlass13device_kernelINS_4gemm6kernel13GemmUniversalIN4cute5tupleIJiiiiEEENS1_10collective13CollectiveMmaINS1_37MainloopSm90TmaGmmaWarpSpecializedFP8ILi4ENS5_IJNS4_1CILi2EEENSA_ILi1EEESC_EEENS1_35KernelTmaWarpSpecializedCooperativeEEENS5_IJNSA_ILi192EEENSA_ILi16EEENSA_ILi256EEEEEENS_12float_e4m3_tENS5_IJlSC_lEEESK_SL_NS4_8TiledMMAINS4_8MMA_AtomIJNS4_4SM904GMMA30MMA_64x16x32_F32E4M3E4M3_SS_TNILNSP_7ScaleInE1ELSR_1EEEEEENS4_6LayoutISD_NS5_IJSC_NSA_ILi0EEESV_EEEEENS5_IJNS4_10UnderscoreESY_SY_EEEEENS4_13SM90_TMA_LOADENS4_14ComposedLayoutINS4_7SwizzleILi3ELi4ELi3EEENS4_18smem_ptr_flag_bitsILi8EEENSU_INS5_IJNSA_ILi8EEENSA_ILi128EEEEEENS5_IJS18_SC_EEEEEEEvNS4_8identityENS4_23SM90_TMA_LOAD_MULTICASTES1C_vS1D_EENS_8epilogue10collective6detail29Sm90TmaWarpSpecializedAdapterINS1H_15DefaultEpilogueISK_SL_SL_NS1G_6thread17LinearCombinationISK_Li1EffLNS1L_9ScaleType4KindE0ELNS_15FloatRoundStyleE2ESK_EENS1_15EpilogueDefaultEEEEEvvEEEEvNT_6ParamsE --------------------------
	.section	.nv.info._ZN7cutlass13device_kernelINS_4gemm6kernel13GemmUniversalIN4cute5tupleIJiiiiEEENS1_10collective13CollectiveMmaINS1_37MainloopSm90TmaGmmaWarpSpecializedFP8ILi4ENS5_IJNS4_1CILi2EEENSA_ILi1EEESC_EEENS1_35KernelTmaWarpSpecializedCooperativeEEENS5_IJNSA_ILi192EEENSA_ILi16EEENSA_ILi256EEEEEENS_12float_e4m3_tENS5_IJlSC_lEEESK_SL_NS4_8TiledMMAINS4_8MMA_AtomIJNS4_4SM904GMMA30MMA_64x16x32_F32E4M3E4M3_SS_TNILNSP_7ScaleInE1ELSR_1EEEEEENS4_6LayoutISD_NS5_IJSC_NSA_ILi0EEESV_EEEEENS5_IJNS4_10UnderscoreESY_SY_EEEEENS4_13SM90_TMA_LOADENS4_14ComposedLayoutINS4_7SwizzleILi3ELi4ELi3EEENS4_18smem_ptr_flag_bitsILi8EEENSU_INS5_IJNSA_ILi8EEENSA_ILi128EEEEEENS5_IJS18_SC_EEEEEEEvNS4_8identityENS4_23SM90_TMA_LOAD_MULTICASTES1C_vS1D_EENS_8epilogue10collective6detail29Sm90TmaWarpSpecializedAdapterINS1H_15DefaultEpilogueISK_SL_SL_NS1G_6thread17LinearCombinationISK_Li1EffLNS1L_9ScaleType4KindE0ELNS_15FloatRoundStyleE2ESK_EENS1_15EpilogueDefaultEEEEEvvEEEEvNT_6ParamsE,"",@"SHT_CUDA_INFO"
	.sectionflags	@""
	.align	4


	//----- nvinfo : EIATTR_CUDA_API_VERSION
	.align		4
        /*0000*/ 	.byte	0x04, 0x37
        /*0002*/ 	.short	(.L_18 - .L_17)
.L_17:
        /*0004*/ 	.word	0x00000082


	//----- nvinfo : EIATTR_KPARAM_INFO
	.align		4
.L_18:
        /*0008*/ 	.byte	0x04, 0x17
        /*000a*/ 	.short	(.L_20 - .L_19)
.L_19:
        /*000c*/ 	.word	0x00000000
        /*0010*/ 	.short	0x0000
        /*0012*/ 	.short	0x0070
        /*0014*/ 	.byte	0x00, 0xf0, 0x01, 0x10


	//----- nvinfo : EIATTR_SPARSE_MMA_MASK
	.align		4
.L_20:
        /*0018*/ 	.byte	0x03, 0x50
        /*001a*/ 	.short	0x0000


	//----- nvinfo : EIATTR_MAXREG_COUNT
	.align		4
        /*001c*/ 	.byte	0x03, 0x1b
        /*001e*/ 	.short	0x00a8


	//----- nvinfo : EIATTR_NUM_BARRIERS
	.align		4
        /*0020*/ 	.byte	0x02, 0x4c
        /*0022*/ 	.byte	0x01
	.zero		1


	//----- nvinfo : EIATTR_MERCURY_ISA_VERSION
	.align		4
        /*0024*/ 	.byte	0x03, 0x5f
        /*0026*/ 	.short	0x0101


	//----- nvinfo : EIATTR_INT_WARP_WIDE_INSTR_OFFSETS
	.align		4
        /*0028*/ 	.byte	0x04, 0x31
        /*002a*/ 	.short	(.L_22 - .L_21)


	//   ....[0]....
.L_21:
        /*002c*/ 	.word	0x000004a0


	//   ....[1]....
        /*0030*/ 	.word	0x000004d0


	//   ....[2]....
        /*0034*/ 	.word	0x00000670


	//   ....[3]....
        /*0038*/ 	.word	0x00002800


	//----- nvinfo : EIATTR_COOP_GROUP_MASK_REGIDS
	.align		4
.L_22:
        /*003c*/ 	.byte	0x04, 0x29
        /*003e*/ 	.short	(.L_24 - .L_23)


	//   ....[0]....
.L_23:
        /*0040*/ 	.word	0xffffffff


	//   ....[1]....
        /*0044*/ 	.word	0xffffffff


	//   ....[2]....
        /*0048*/ 	.word	0xffffffff


	//   ....[3]....
        /*004c*/ 	.word	0xffffffff


	//   ....[4]....
        /*0050*/ 	.word	0xffffffff


	//   ....[5]....
        /*0054*/ 	.word	0xffffffff


	//----- nvinfo : EIATTR_COOP_GROUP_INSTR_OFFSETS
	.align		4
.L_24:
        /*0058*/ 	.byte	0x04, 0x28
        /*005a*/ 	.short	(.L_26 - .L_25)


	//   ....[0]....
.L_25:
        /*005c*/ 	.word	0x00000060


	//   ....[1]....
        /*0060*/ 	.word	0x00000070


	//   ....[2]....
        /*0064*/ 	.word	0x00000130


	//   ....[3]....
        /*0068*/ 	.word	0x000002d0


	//   ....[4]....
        /*006c*/ 	.word	0x000007f0


	//   ....[5]....
        /*0070*/ 	.word	0x00001260


	//----- nvinfo : EIATTR_REG_RECONFIG
	.align		4
.L_26:
        /*0074*/ 	.byte	0x01, 0x54
	.zero		2


	//----- nvinfo : EIATTR_MBARRIER_INSTR_OFFSETS
	.align		4
        /*0078*/ 	.byte	0x04, 0x39
        /*007a*/ 	.short	(.L_28 - .L_27)


	//   ....[0]....
.L_27:
        /*007c*/ 	.word	0x00000230
        /*0080*/ 	.word	0x000000ff
        /*0084*/ 	.word	0x00000000
        /*0088*/ 	.short	0x0100
        /*008a*/ 	.byte	0x08
	.zero		1


	//   ....[1]....
        /*008c*/ 	.word	0x00000240
        /*0090*/ 	.word	0x000000ff
        /*0094*/ 	.word	0x00000020
        /*0098*/ 	.short	0x0100
        /*009a*/ 	.byte	0x08
	.zero		1


	//   ....[2]....
        /*009c*/ 	.word	0x00000250
        /*00a0*/ 	.word	0x000000ff
        /*00a4*/ 	.word	0x00000008
        /*00a8*/ 	.short	0x0100
        /*00aa*/ 	.byte	0x08
	.zero		1


	//   ....[3]....
        /*00ac*/ 	.word	0x00000260
        /*00b0*/ 	.word	0x000000ff
        /*00b4*/ 	.word	0x00000028
        /*00b8*/ 	.short	0x0100
        /*00ba*/ 	.byte	0x08
	.zero		1


	//   ....[4]....
        /*00bc*/ 	.word	0x00000270
        /*00c0*/ 	.word	0x000000ff
        /*00c4*/ 	.word	0x00000010
        /*00c8*/ 	.short	0x0100
        /*00ca*/ 	.byte	0x08
	.zero		1


	//   ....[5]....
        /*00cc*/ 	.word	0x00000280
        /*00d0*/ 	.word	0x000000ff
        /*00d4*/ 	.word	0x00000030
        /*00d8*/ 	.short	0x0100
        /*00da*/ 	.byte	0x08
	.zero		1


	//   ....[6]....
        /*00dc*/ 	.word	0x00000290
        /*00e0*/ 	.word	0x000000ff
        /*00e4*/ 	.word	0x00000018
        /*00e8*/ 	.short	0x0100
        /*00ea*/ 	.byte	0x08
	.zero		1


	//   ....[7]....
        /*00ec*/ 	.word	0x000002a0
        /*00f0*/ 	.word	0x000000ff
        /*00f4*/ 	.word	0x00000038
        /*00f8*/ 	.short	0x0100
        /*00fa*/ 	.byte	0x08
	.zero		1


	//   ....[8]....
        /*00fc*/ 	.word	0x00000700
        /*0100*/ 	.word	0x000000ff
        /*0104*/ 	.word	0x00000050
        /*0108*/ 	.short	0x0100
        /*010a*/ 	.byte	0x06
	.zero		1


	//   ....[9]....
        /*010c*/ 	.word	0x00000790
        /*0110*/ 	.word	0x000000ff
        /*0114*/ 	.word	0x00000058
        /*0118*/ 	.short	0x0100
        /*011a*/ 	.byte	0x06
	.zero		1


	//   ....[10]....
        /*011c*/ 	.word	0x000014a0
        /*0120*/ 	.word	0x000000ff
        /*0124*/ 	.word	0x00000000
        /*0128*/ 	.short	0x010a
        /*012a*/ 	.byte	0x06
	.zero		1


	//   ....[11]....
        /*012c*/ 	.word	0x000014e0
        /*0130*/ 	.word	0x000000ff
        /*0134*/ 	.word	0x00000000
        /*0138*/ 	.short	0x010a
        /*013a*/ 	.byte	0x06
	.zero		1


	//   ....[12]....
        /*013c*/ 	.word	0x00001da0
        /*0140*/ 	.word	0x000000ff
        /*0144*/ 	.word	0x00000000
        /*0148*/ 	.short	0x010a
        /*014a*/ 	.byte	0x0e
	.zero		1


	//   ....[13]....
        /*014c*/ 	.word	0x00001de0
        /*0150*/ 	.word	0x000000ff
        /*0154*/ 	.word	0x00000000
        /*0158*/ 	.short	0x010a
        /*015a*/ 	.byte	0x0e
	.zero		1


	//   ....[14]....
        /*015c*/ 	.word	0x00002510
        /*0160*/ 	.word	0x0000000a
        /*0164*/ 	.word	0x00000000
        /*0168*/ 	.short	0x0101
        /*016a*/ 	.byte	0x3f
	.zero		1


	//   ....[15]....
        /*016c*/ 	.word	0x00002880
        /*0170*/ 	.word	0x00000004
        /*0174*/ 	.word	0x00000000
        /*0178*/ 	.short	0x0101
        /*017a*/ 	.byte	0x3f
	.zero		1


	//   ....[16]....
        /*017c*/ 	.word	0x00005020
        /*0180*/ 	.word	0x00000015
        /*0184*/ 	.word	0x00000020
        /*0188*/ 	.short	0x010a
        /*018a*/ 	.byte	0x3f
	.zero		1


	//   ....[17]....
        /*018c*/ 	.word	0x000054a0
        /*0190*/ 	.word	0x00000003
        /*0194*/ 	.word	0x00000058
        /*0198*/ 	.short	0x0101
        /*019a*/ 	.byte	0x3f
	.zero		1


	//   ....[18]....
        /*019c*/ 	.word	0x00005bd0
        /*01a0*/ 	.word	0x00000005
        /*01a4*/ 	.word	0x00000000
        /*01a8*/ 	.short	0x010a
        /*01aa*/ 	.byte	0x3f
	.zero		1


	//   ....[19]....
        /*01ac*/ 	.word	0x00005c50
        /*01b0*/ 	.word	0x00000007
        /*01b4*/ 	.word	0x00000000
        /*01b8*/ 	.short	0x010a
        /*01ba*/ 	.byte	0x3f
	.zero		1


	//   ....[20]....
        /*01bc*/ 	.word	0x00005ce0
        /*01c0*/ 	.word	0x00000006
        /*01c4*/ 	.word	0x00000000
        /*01c8*/ 	.short	0x010a
        /*01ca*/ 	.byte	0x3f
	.zero		1


	//   ....[21]....
        /*01cc*/ 	.word	0x00005d70
        /*01d0*/ 	.word	0x00000003
        /*01d4*/ 	.word	0x00000000
        /*01d8*/ 	.short	0x010a
        /*01da*/ 	.byte	0x3f
	.zero		1


	//   ....[22]....
        /*01dc*/ 	.word	0x00005de0
        /*01e0*/ 	.word	0x00000005
        /*01e4*/ 	.word	0x00000000
        /*01e8*/ 	.short	0x010a
        /*01ea*/ 	.byte	0x3f
	.zero		1


	//   ....[23]....
        /*01ec*/ 	.word	0x00005e40
        /*01f0*/ 	.word	0x0000000b
        /*01f4*/ 	.word	0x00000000
        /*01f8*/ 	.short	0x010a
        /*01fa*/ 	.byte	0x3f
	.zero		1


	//   ....[24]....
        /*01fc*/ 	.word	0x00005f10
        /*0200*/ 	.word	0x00000015
        /*0204*/ 	.word	0x00000020
        /*0208*/ 	.short	0x010a
        /*020a*/ 	.byte	0x3f
	.zero		1


	//   ....[25]....
        /*020c*/ 	.word	0x00005fe0
        /*0210*/ 	.word	0x00000005
        /*0214*/ 	.word	0x00000000
        /*0218*/ 	.short	0x010a
        /*021a*/ 	.byte	0x3f
	.zero		1


	//   ....[26]....
        /*021c*/ 	.word	0x00006030
        /*0220*/ 	.word	0x00000007
        /*0224*/ 	.word	0x00000000
        /*0228*/ 	.short	0x010a
        /*022a*/ 	.byte	0x3f
	.zero		1


	//   ....[27]....
        /*022c*/ 	.word	0x00006080
        /*0230*/ 	.word	0x00000006
        /*0234*/ 	.word	0x00000000
        /*0238*/ 	.short	0x010a
        /*023a*/ 	.byte	0x3f
	.zero		1


	//----- nvinfo : EIATTR_NUM_MBARRIERS
	.align		4
.L_28:
        /*023c*/ 	.byte	0x03, 0x38
        /*023e*/ 	.short	0x000a


	//----- nvinfo : EIATTR_EXIT_INSTR_OFFSETS
	.align		4
        /*0240*/ 	.byte	0x04, 0x1c
        /*0242*/ 	.short	(.L_30 - .L_29)


	//   ....[0]....
.L_29:
        /*0244*/ 	.word	0x00000950


	//   ....[1]....
        /*0248*/ 	.word	0x00001130


	//   ....[2]....
        /*024c*/ 	.word	0x00004730


	//   ....[3]....
        /*0250*/ 	.word	0x00004c90


	//   ....[4]....
        /*0254*/ 	.word	0x00005dc0


	//----- nvinfo : EIATTR_MAX_THREADS
	.align		4
.L_30:
        /*0258*/ 	.byte	0x04, 0x05
        /*025a*/ 	.short	(.L_32 - .L_31)
.L_31:
        /*025c*/ 	.word	0x00000180
        /*0260*/ 	.word	0x00000001
        /*0264*/ 	.word	0x00000001


	//----- nvinfo : EIATTR_CRS_STACK_SIZE
	.align		4
.L_32:
        /*0268*/ 	.byte	0x04, 0x1e
        /*026a*/ 	.short	(.L_34 - .L_33)
.L_33:
        /*026c*/ 	.word	0x00000000


	//----- nvinfo : EIATTR_CBANK_PARAM_SIZE
	.align		4
.L_34:
        /*0270*/ 	.byte	0x03, 0x19
        /*0272*/ 	.short	0x0470


	//----- nvinfo : EIATTR_PARAM_CBANK
	.align		4
        /*0274*/ 	.byte	0x04, 0x0a
        /*0276*/ 	.short	(.L_36 - .L_35)
	.align		4
.L_35:
        /*0278*/ 	.word	index@(.nv.constant0._ZN7cutlass13device_kernelINS_4gemm6kernel13GemmUniversalIN4cute5tupleIJiiiiEEENS1_10collective13CollectiveMmaINS1_37MainloopSm90TmaGmmaWarpSpecializedFP8ILi4ENS5_IJNS4_1CILi2EEENSA_ILi1EEESC_EEENS1_35KernelTmaWarpSpecializedCooperativeEEENS5_IJNSA_ILi192EEENSA_ILi16EEENSA_ILi256EEEEEENS_12float_e4m3_tENS5_IJlSC_lEEESK_SL_NS4_8TiledMMAINS4_8MMA_AtomIJNS4_4SM904GMMA30MMA_64x16x32_F32E4M3E4M3_SS_TNILNSP_7ScaleInE1ELSR_1EEEEEENS4_6LayoutISD_NS5_IJSC_NSA_ILi0EEESV_EEEEENS5_IJNS4_10UnderscoreESY_SY_EEEEENS4_13SM90_TMA_LOADENS4_14ComposedLayoutINS4_7SwizzleILi3ELi4ELi3EEENS4_18smem_ptr_flag_bitsILi8EEENSU_INS5_IJNSA_ILi8EEENSA_ILi128EEEEEENS5_IJS18_SC_EEEEEEEvNS4_8identityENS4_23SM90_TMA_LOAD_MULTICASTES1C_vS1D_EENS_8epilogue10collective6detail29Sm90TmaWarpSpecializedAdapterINS1H_15DefaultEpilogueISK_SL_SL_NS1G_6thread17LinearCombinationISK_Li1EffLNS1L_9ScaleType4KindE0ELNS_15FloatRoundStyleE2ESK_EENS1_15EpilogueDefaultEEEEEvvEEEEvNT_6ParamsE)
        /*027c*/ 	.short	0x0210
        /*027e*/ 	.short	0x0470


	//----- nvinfo : EIATTR_SW_WAR
	.align		4
.L_36:
        /*0280*/ 	.byte	0x04, 0x36
        /*0282*/ 	.short	(.L_38 - .L_37)
.L_37:
        /*0284*/ 	.word	0x00000008
.L_38:


//--------------------- .nv.callgraph             --------------------------
	.section	.nv.callgraph,"",@"SHT_CUDA_CALLGRAPH"
	.align	4
	.sectionentsize	8
	.align		4
        /*0000*/ 	.word	0x00000000
	.align		4
        /*0004*/ 	.word	0xffffffff
	.align		4
        /*0008*/ 	.word	0x00000000
	.align		4
        /*000c*/ 	.word	0xfffffffe
	.align		4
        /*0010*/ 	.word	0x00000000
	.align		4
        /*0014*/ 	.word	0xfffffffd
	.align		4
        /*0018*/ 	.word	0x00000000
	.align		4
        /*001c*/ 	.word	0xfffffffc


//--------------------- .nv.constant4             --------------------------
	.section	.nv.constant4,"a",@progbits
	.align	8
	.align		8
.nv.constant4:
        /*0000*/ 	.dword	_ZN40_INTERNAL_34dff9ab_4_k_cu_fb98b8e5_114404cuda3std3__45__cpo5beginE
	.align		8
        /*0008*/ 	.dword	_ZN40_INTERNAL_34dff9ab_4_k_cu_fb98b8e5_114404cuda3std3__45__cpo3endE
	.align		8
        /*0010*/ 	.dword	_ZN40_INTERNAL_34dff9ab_4_k_cu_fb98b8e5_114404cuda3std3__45__cpo6cbeginE
	.align		8
        /*0018*/ 	.dword	_ZN40_INTERNAL_34dff9ab_4_k_cu_fb98b8e5_114404cuda3std3__45__cpo4cendE
	.align		8
        /*0020*/ 	.dword	_ZN40_INTERNAL_34dff9ab_4_k_cu_fb98b8e5_114404cuda3std3__442_GLOBAL__N__34dff9ab_4_k_cu_fb98b8e5_114406ignoreE
	.align		8
        /*0028*/ 	.dword	_ZN40_INTERNAL_34dff9ab_4_k_cu_fb98b8e5_114404cuda3std3__419piecewise_constructE
	.align		8
        /*0030*/ 	.dword	_ZN40_INTERNAL_34dff9ab_4_k_cu_fb98b8e5_114404cuda3std3__48in_placeE
	.align		8
        /*0038*/ 	.dword	_ZN40_INTERNAL_34dff9ab_4_k_cu_fb98b8e5_114404cuda3std6ranges3__45__cpo4swapE
	.align		8
        /*0040*/ 	.dword	_ZN40_INTERNAL_34dff9ab_4_k_cu_fb98b8e5_114404cuda3std6ranges3__45__cpo9iter_moveE
	.align		8
        /*0048*/ 	.dword	_ZN40_INTERNAL_34dff9ab_4_k_cu_fb98b8e5_114404cute7productE
	.align		8
        /*0050*/ 	.dword	_ZN40_INTERNAL_34dff9ab_4_k_cu_fb98b8e5_114404cute1_E


//--------------------- .text._ZN7cutlass13device_kernelINS_4gemm6kernel13GemmUniversalIN4cute5tupleIJiiiiEEENS1_10collective13CollectiveMmaINS1_37MainloopSm90TmaGmmaWarpSpecializedFP8ILi4ENS5_IJNS4_1CILi2EEENSA_ILi1EEESC_EEENS1_35KernelTmaWarpSpecializedCooperativeEEENS5_IJNSA_ILi192EEENSA_ILi16EEENSA_ILi256EEEEEENS_12float_e4m3_tENS5_IJlSC_lEEESK_SL_NS4_8TiledMMAINS4_8MMA_AtomIJNS4_4SM904GMMA30MMA_64x16x32_F32E4M3E4M3_SS_TNILNSP_7ScaleInE1ELSR_1EEEEEENS4_6LayoutISD_NS5_IJSC_NSA_ILi0EEESV_EEEEENS5_IJNS4_10UnderscoreESY_SY_EEEEENS4_13SM90_TMA_LOADENS4_14ComposedLayoutINS4_7SwizzleILi3ELi4ELi3EEENS4_18smem_ptr_flag_bitsILi8EEENSU_INS5_IJNSA_ILi8EEENSA_ILi128EEEEEENS5_IJS18_SC_EEEEEEEvNS4_8identityENS4_23SM90_TMA_LOAD_MULTICASTES1C_vS1D_EENS_8epilogue10collective6detail29Sm90TmaWarpSpecializedAdapterINS1H_15DefaultEpilogueISK_SL_SL_NS1G_6thread17LinearCombinationISK_Li1EffLNS1L_9ScaleType4KindE0ELNS_15FloatRoundStyleE2ESK_EENS1_15EpilogueDefaultEEEEEvvEEEEvNT_6ParamsE --------------------------
	.section	.text._ZN7cutlass13device_kernelINS_4gemm6kernel13GemmUniversalIN4cute5tupleIJiiiiEEENS1_10collective13CollectiveMmaINS1_37MainloopSm90TmaGmmaWarpSpecializedFP8ILi4ENS5_IJNS4_1CILi2EEENSA_ILi1EEESC_EEENS1_35KernelTmaWarpSpecializedCooperativeEEENS5_IJNSA_ILi192EEENSA_ILi16EEENSA_ILi256EEEEEENS_12float_e4m3_tENS5_IJlSC_lEEESK_SL_NS4_8TiledMMAINS4_8MMA_AtomIJNS4_4SM904GMMA30MMA_64x16x32_F32E4M3E4M3_SS_TNILNSP_7ScaleInE1ELSR_1EEEEEENS4_6LayoutISD_NS5_IJSC_NSA_ILi0EEESV_EEEEENS5_IJNS4_10UnderscoreESY_SY_EEEEENS4_13SM90_TMA_LOADENS4_14ComposedLayoutINS4_7SwizzleILi3ELi4ELi3EEENS4_18smem_ptr_flag_bitsILi8EEENSU_INS5_IJNSA_ILi8EEENSA_ILi128EEEEEENS5_IJS18_SC_EEEEEEEvNS4_8identityENS4_23SM90_TMA_LOAD_MULTICASTES1C_vS1D_EENS_8epilogue10collective6detail29Sm90TmaWarpSpecializedAdapterINS1H_15DefaultEpilogueISK_SL_SL_NS1G_6thread17LinearCombinationISK_Li1EffLNS1L_9ScaleType4KindE0ELNS_15FloatRoundStyleE2ESK_EENS1_15EpilogueDefaultEEEEEvvEEEEvNT_6ParamsE,"ax",@progbits
	.align	128
.text._ZN7cutlass13device_kernelINS_4gemm6kernel13GemmUniversalIN4cute5tupleIJiiiiEEENS1_10collective13CollectiveMmaINS1_37MainloopSm90TmaGmmaWarpSpecializedFP8ILi4ENS5_IJNS4_1CILi2EEENSA_ILi1EEESC_EEENS1_35KernelTmaWarpSpecializedCooperativeEEENS5_IJNSA_ILi192EEENSA_ILi16EEENSA_ILi256EEEEEENS_12float_e4m3_tENS5_IJlSC_lEEESK_SL_NS4_8TiledMMAINS4_8MMA_AtomIJNS4_4SM904GMMA30MMA_64x16x32_F32E4M3E4M3_SS_TNILNSP_7ScaleInE1ELSR_1EEEEEENS4_6LayoutISD_NS5_IJSC_NSA_ILi0EEESV_EEEEENS5_IJNS4_10UnderscoreESY_SY_EEEEENS4_13SM90_TMA_LOADENS4_14ComposedLayoutINS4_7SwizzleILi3ELi4ELi3EEENS4_18smem_ptr_flag_bitsILi8EEENSU_INS5_IJNSA_ILi8EEENSA_ILi128EEEEEENS5_IJS18_SC_EEEEEEEvNS4_8identityENS4_23SM90_TMA_LOAD_MULTICASTES1C_vS1D_EENS_8epilogue10collective6detail29Sm90TmaWarpSpecializedAdapterINS1H_15DefaultEpilogueISK_SL_SL_NS1G_6thread17LinearCombinationISK_Li1EffLNS1L_9ScaleType4KindE0ELNS_15FloatRoundStyleE2ESK_EENS1_15EpilogueDefaultEEEEEvvEEEEvNT_6ParamsE:
        .type           _ZN7cutlass13device_kernelINS_4gemm6kernel13GemmUniversalIN4cute5tupleIJiiiiEEENS1_10collective13CollectiveMmaINS1_37MainloopSm90TmaGmmaWarpSpecializedFP8ILi4ENS5_IJNS4_1CILi2EEENSA_ILi1EEESC_EEENS1_35KernelTmaWarpSpecializedCooperativeEEENS5_IJNSA_ILi192EEENSA_ILi16EEENSA_ILi256EEEEEENS_12float_e4m3_tENS5_IJlSC_lEEESK_SL_NS4_8TiledMMAINS4_8MMA_AtomIJNS4_4SM904GMMA30MMA_64x16x32_F32E4M3E4M3_SS_TNILNSP_7ScaleInE1ELSR_1EEEEEENS4_6LayoutISD_NS5_IJSC_NSA_ILi0EEESV_EEEEENS5_IJNS4_10UnderscoreESY_SY_EEEEENS4_13SM90_TMA_LOADENS4_14ComposedLayoutINS4_7SwizzleILi3ELi4ELi3EEENS4_18smem_ptr_flag_bitsILi8EEENSU_INS5_IJNSA_ILi8EEENSA_ILi128EEEEEENS5_IJS18_SC_EEEEEEEvNS4_8identityENS4_23SM90_TMA_LOAD_MULTICASTES1C_vS1D_EENS_8epilogue10collective6detail29Sm90TmaWarpSpecializedAdapterINS1H_15DefaultEpilogueISK_SL_SL_NS1G_6thread17LinearCombinationISK_Li1EffLNS1L_9ScaleType4KindE0ELNS_15FloatRoundStyleE2ESK_EENS1_15EpilogueDefaultEEEEEvvEEEEvNT_6ParamsE,@function
        .size           _ZN7cutlass13device_kernelINS_4gemm6kernel13GemmUniversalIN4cute5tupleIJiiiiEEENS1_10collective13CollectiveMmaINS1_37MainloopSm90TmaGmmaWarpSpecializedFP8ILi4ENS5_IJNS4_1CILi2EEENSA_ILi1EEESC_EEENS1_35KernelTmaWarpSpecializedCooperativeEEENS5_IJNSA_ILi192EEENSA_ILi16EEENSA_ILi256EEEEEENS_12float_e4m3_tENS5_IJlSC_lEEESK_SL_NS4_8TiledMMAINS4_8MMA_AtomIJNS4_4SM904GMMA30MMA_64x16x32_F32E4M3E4M3_SS_TNILNSP_7ScaleInE1ELSR_1EEEEEENS4_6LayoutISD_NS5_IJSC_NSA_ILi0EEESV_EEEEENS5_IJNS4_10UnderscoreESY_SY_EEEEENS4_13SM90_TMA_LOADENS4_14ComposedLayoutINS4_7SwizzleILi3ELi4ELi3EEENS4_18smem_ptr_flag_bitsILi8EEENSU_INS5_IJNSA_ILi8EEENSA_ILi128EEEEEENS5_IJS18_SC_EEEEEEEvNS4_8identityENS4_23SM90_TMA_LOAD_MULTICASTES1C_vS1D_EENS_8epilogue10collective6detail29Sm90TmaWarpSpecializedAdapterINS1H_15DefaultEpilogueISK_SL_SL_NS1G_6thread17LinearCombinationISK_Li1EffLNS1L_9ScaleType4KindE0ELNS_15FloatRoundStyleE2ESK_EENS1_15EpilogueDefaultEEEEEvvEEEEvNT_6ParamsE,(.L_x_108 - _ZN7cutlass13device_kernelINS_4gemm6kernel13GemmUniversalIN4cute5tupleIJiiiiEEENS1_10collective13CollectiveMmaINS1_37MainloopSm90TmaGmmaWarpSpecializedFP8ILi4ENS5_IJNS4_1CILi2EEENSA_ILi1EEESC_EEENS1_35KernelTmaWarpSpecializedCooperativeEEENS5_IJNSA_ILi192EEENSA_ILi16EEENSA_ILi256EEEEEENS_12float_e4m3_tENS5_IJlSC_lEEESK_SL_NS4_8TiledMMAINS4_8MMA_AtomIJNS4_4SM904GMMA30MMA_64x16x32_F32E4M3E4M3_SS_TNILNSP_7ScaleInE1ELSR_1EEEEEENS4_6LayoutISD_NS5_IJSC_NSA_ILi0EEESV_EEEEENS5_IJNS4_10UnderscoreESY_SY_EEEEENS4_13SM90_TMA_LOADENS4_14ComposedLayoutINS4_7SwizzleILi3ELi4ELi3EEENS4_18smem_ptr_flag_bitsILi8EEENSU_INS5_IJNSA_ILi8EEENSA_ILi128EEEEEENS5_IJS18_SC_EEEEEEEvNS4_8identityENS4_23SM90_TMA_LOAD_MULTICASTES1C_vS1D_EENS_8epilogue10collective6detail29Sm90TmaWarpSpecializedAdapterINS1H_15DefaultEpilogueISK_SL_SL_NS1G_6thread17LinearCombinationISK_Li1EffLNS1L_9ScaleType4KindE0ELNS_15FloatRoundStyleE2ESK_EENS1_15EpilogueDefaultEEEEEvvEEEEvNT_6ParamsE)
        .other          _ZN7cutlass13device_kernelINS_4gemm6kernel13GemmUniversalIN4cute5tupleIJiiiiEEENS1_10collective13CollectiveMmaINS1_37MainloopSm90TmaGmmaWarpSpecializedFP8ILi4ENS5_IJNS4_1CILi2EEENSA_ILi1EEESC_EEENS1_35KernelTmaWarpSpecializedCooperativeEEENS5_IJNSA_ILi192EEENSA_ILi16EEENSA_ILi256EEEEEENS_12float_e4m3_tENS5_IJlSC_lEEESK_SL_NS4_8TiledMMAINS4_8MMA_AtomIJNS4_4SM904GMMA30MMA_64x16x32_F32E4M3E4M3_SS_TNILNSP_7ScaleInE1ELSR_1EEEEEENS4_6LayoutISD_NS5_IJSC_NSA_ILi0EEESV_EEEEENS5_IJNS4_10UnderscoreESY_SY_EEEEENS4_13SM90_TMA_LOADENS4_14ComposedLayoutINS4_7SwizzleILi3ELi4ELi3EEENS4_18smem_ptr_flag_bitsILi8EEENSU_INS5_IJNSA_ILi8EEENSA_ILi128EEEEEENS5_IJS18_SC_EEEEEEEvNS4_8identityENS4_23SM90_TMA_LOAD_MULTICASTES1C_vS1D_EENS_8epilogue10collective6detail29Sm90TmaWarpSpecializedAdapterINS1H_15DefaultEpilogueISK_SL_SL_NS1G_6thread17LinearCombinationISK_Li1EffLNS1L_9ScaleType4KindE0ELNS_15FloatRoundStyleE2ESK_EENS1_15EpilogueDefaultEEEEEvvEEEEvNT_6ParamsE,@"STO_CUDA_ENTRY STV_DEFAULT"
_ZN7cutlass13device_kernelINS_4gemm6kernel13GemmUniversalIN4cute5tupleIJiiiiEEENS1_10collective13CollectiveMmaINS1_37MainloopSm90TmaGmmaWarpSpecializedFP8ILi4ENS5_IJNS4_1CILi2EEENSA_ILi1EEESC_EEENS1_35KernelTmaWarpSpecializedCooperativeEEENS5_IJNSA_ILi192EEENSA_ILi16EEENSA_ILi256EEEEEENS_12float_e4m3_tENS5_IJlSC_lEEESK_SL_NS4_8TiledMMAINS4_8MMA_AtomIJNS4_4SM904GMMA30MMA_64x16x32_F32E4M3E4M3_SS_TNILNSP_7ScaleInE1ELSR_1EEEEEENS4_6LayoutISD_NS5_IJSC_NSA_ILi0EEESV_EEEEENS5_IJNS4_10UnderscoreESY_SY_EEEEENS4_13SM90_TMA_LOADENS4_14ComposedLayoutINS4_7SwizzleILi3ELi4ELi3EEENS4_18smem_ptr_flag_bitsILi8EEENSU_INS5_IJNSA_ILi8EEENSA_ILi128EEEEEENS5_IJS18_SC_EEEEEEEvNS4_8identityENS4_23SM90_TMA_LOAD_MULTICASTES1C_vS1D_EENS_8epilogue10collective6detail29Sm90TmaWarpSpecializedAdapterINS1H_15DefaultEpilogueISK_SL_SL_NS1G_6thread17LinearCombinationISK_Li1EffLNS1L_9ScaleType4KindE0ELNS_15FloatRoundStyleE2ESK_EENS1_15EpilogueDefaultEEEEEvvEEEEvNT_6ParamsE:
[----:B------:R-:W-:Y:S01]  /*0000*/  LDC R1, c[0x0][0x28] ;  /* 0x00000a00ff017b82 */ /* 0x000fe20000000800 */
[----:B------:R-:W0:Y:S01]  /*0010*/  S2R R0, SR_TID.X ;  /* 0x0000000000007919 */ /* 0x000e220000002100 */
[----:B------:R-:W-:Y:S01]  /*0020*/  ELECT P0, URZ, PT ;  /* 0x00000000003f782f */ /* 0x000fe20003800000 */
[----:B------:R-:W-:Y:S01]  /*0030*/  BSSY B0, `(.L_x_0) ;  /* 0x000000f000007945 */ /* 0x000fe20003800000 */
[--C-:B0-----:R-:W-:Y:S02]  /*0040*/  SHF.R.U32.HI R2, RZ, 0x5, R0.reuse ;  /* 0x00000005ff027819 */ /* 0x101fe40000011600 */
[----:B------:R-:W-:-:S03]  /*0050*/  SHF.R.U32.HI R4, RZ, 0x7, R0 ;  /* 0x00000007ff047819 */ /* 0x000fc60000011600 */
[----:B------:R-:W0:Y:S04]  /*0060*/  SHFL.IDX PT, R3, R2, RZ, 0x1f ;  /* 0x00001fff02037589 */ /* 0x000e2800000e0000 */
[----:B------:R1:W2:Y:S01]  /*0070*/  SHFL.IDX PT, R5, R4, RZ, 0x1f ;  /* 0x00001fff04057589 */ /* 0x0002a200000e0000 */
[----:B0-----:R-:W-:-:S13]  /*0080*/  ISETP.NE.OR P0, PT, R3, RZ, !P0 ;  /* 0x000000ff0300720c */ /* 0x001fda0004705670 */
[----:B-12---:R-:W-:Y:S05]  /*0090*/  @P0 BRA `(.L_x_1) ;  /* 0x0000000000200947 */ /* 0x006fea0003800000 */
[----:B------:R-:W-:Y:S02]  /*00a0*/  ULDC.64 UR4, c[0x0][0x198] ;  /* 0x0000660000047ab9 */ /* 0x000fe40000000a00 */
[----:B------:R-:W-:Y:S02]  /*00b0*/  UIADD3 UR6, UP0, UR4, 0xf0, URZ ;  /* 0x000000f004067890 */ /* 0x000fe4000ff1e03f */
[----:B------:R-:W-:Y:S02]  /*00c0*/  UIADD3 UR4, UP1, UR4, 0x1f0, URZ ;  /* 0x000001f004047890 */ /* 0x000fe4000ff3e03f */
[----:B------:R-:W-:Y:S02]  /*00d0*/  UIADD3.X UR7, URZ, UR5, URZ, UP0, !UPT ;  /* 0x000000053f077290 */ /* 0x000fe400087fe43f */
[----:B------:R-:W-:-:S07]  /*00e0*/  UIADD3.X UR5, URZ, UR5, URZ, UP1, !UPT ;  /* 0x000000053f057290 */ /* 0x000fce0008ffe43f */
[----:B------:R0:W-:Y:S02]  /*00f0*/  UTMACCTL.PF [UR6] ;  /* 0x00000000060079b9 */ /* 0x0001e40008040000 */
[----:B------:R0:W-:Y:S02]  /*0100*/  UTMACCTL.PF [UR4] ;  /* 0x00000000040079b9 */ /* 0x0001e40008040000 */
[----:B0-----:R-:W-:Y:S01]  /*0110*/  NOP ;  /* 0x0000000000007918 */ /* 0x001fe20000000000 */
.L_x_1:
[----:B------:R-:W-:Y:S05]  /*0120*/  BSYNC B0 ;  /* 0x0000000000007941 */ /* 0x000fea0003800000 */
.L_x_0:
[----:B------:R-:W0:Y:S02]  /*0130*/  SHFL.IDX PT, R6, R2, RZ, 0x1f ;  /* 0x00001fff02067589 */ /* 0x000e2400000e0000 */
[----:B0-----:R-:W-:-:S13]  /*0140*/  ISETP.NE.AND P0, PT, R6, RZ, PT ;  /* 0x000000ff0600720c */ /* 0x001fda0003f05270 */
[----:B------:R-:W-:Y:S05]  /*0150*/  @P0 BRA `(.L_x_2) ;  /* 0x0000000000580947 */ /* 0x000fea0003800000 */
[----:B------:R-:W0:Y:S01]  /*0160*/  S2UR UR8, SR_CgaCtaId ;  /* 0x00000000000879c3 */ /* 0x000e220000008800 */
[----:B------:R-:W-:Y:S01]  /*0170*/  UMOV UR4, 0x400 ;  /* 0x0000040000047882 */ /* 0x000fe20000000000 */
[----:B------:R-:W-:Y:S01]  /*0180*/  UMOV UR5, 0x1 ;  /* 0x0000000100057882 */ /* 0x000fe20000000000 */
[----:B------:R-:W-:Y:S01]  /*0190*/  UMOV UR6, 0x4 ;  /* 0x0000000400067882 */ /* 0x000fe20000000000 */
[----:B------:R-:W-:Y:S01]  /*01a0*/  ELECT P0, URZ, PT ;  /* 0x00000000003f782f */ /* 0x000fe20003800000 */
[----:B------:R-:W-:-:S04]  /*01b0*/  UIADD3 UR6, -UR6, 0x100000, URZ ;  /* 0x0010000006067890 */ /* 0x000fc8000fffe13f */
[----:B------:R-:W-:Y:S02]  /*01c0*/  USHF.L.U32 UR7, UR6, 0xb, URZ ;  /* 0x0000000b06077899 */ /* 0x000fe4000800063f */
[----:B------:R-:W-:Y:S02]  /*01d0*/  USHF.L.U32 UR6, UR6, 0x1, URZ ;  /* 0x0000000106067899 */ /* 0x000fe4000800063f */
[----:B0-----:R-:W-:Y:S02]  /*01e0*/  ULEA UR8, UR8, UR4, 0x18 ;  /* 0x0000000408087291 */ /* 0x001fe4000f8ec03f */
[----:B------:R-:W-:-:S04]  /*01f0*/  UIADD3 UR4, -UR5, 0x100000, URZ ;  /* 0x0010000005047890 */ /* 0x000fc8000fffe13f */
[----:B------:R-:W-:Y:S02]  /*0200*/  USHF.L.U32 UR5, UR4, 0xb, URZ ;  /* 0x0000000b04057899 */ /* 0x000fe4000800063f */
[----:B------:R-:W-:Y:S01]  /*0210*/  USHF.L.U32 UR4, UR4, 0x1, URZ ;  /* 0x0000000104047899 */ /* 0x000fe2000800063f */
[----:B------:R-:W0:Y:S11]  /*0220*/  FENCE.VIEW.ASYNC.S ;  /* 0x00000000000073c6 */ /* 0x000e360000000000 */
[----:B0-----:R0:W1:Y:S01]  /*0230*/  SYNCS.EXCH.64 URZ, [UR8], UR4 ;  /* 0x00000004083f75b2 */ /* 0x0010620008000100 */
[----:B------:R0:W2:Y:S01]  /*0240*/  SYNCS.EXCH.64 URZ, [UR8+0x20], UR6 ;  /* 0x00002006083f75b2 */ /* 0x0000a20008000100 */
[----:B------:R0:W3:Y:S01]  /*0250*/  SYNCS.EXCH.64 URZ, [UR8+0x8], UR4 ;  /* 0x00000804083f75b2 */ /* 0x0000e20008000100 */
[----:B------:R0:W4:Y:S01]  /*0260*/  SYNCS.EXCH.64 URZ, [UR8+0x28], UR6 ;  /* 0x00002806083f75b2 */ /* 0x0001220008000100 */
[----:B------:R0:W0:Y:S01]  /*0270*/  SYNCS.EXCH.64 URZ, [UR8+0x10], UR4 ;  /* 0x00001004083f75b2 */ /* 0x0000220008000100 */
[----:B------:R0:W0:Y:S01]  /*0280*/  SYNCS.EXCH.64 URZ, [UR8+0x30], UR6 ;  /* 0x00003006083f75b2 */ /* 0x0000220008000100 */
[----:B------:R0:W0:Y:S01]  /*0290*/  SYNCS.EXCH.64 URZ, [UR8+0x18], UR4 ;  /* 0x00001804083f75b2 */ /* 0x0000220008000100 */
[----:B------:R0:W0:Y:S01]  /*02a0*/  SYNCS.EXCH.64 URZ, [UR8+0x38], UR6 ;  /* 0x00003806083f75b2 */ /* 0x0000220008000100 */
[----:B------:R-:W-:Y:S01]  /*02b0*/  NOP ;  /* 0x0000000000007918 */ /* 0x000fe20000000000 */
.L_x_2:
[----:B------:R-:W-:Y:S01]  /*02c0*/  SHF.R.S32.HI R7, RZ, 0x1f, R0 ;  /* 0x0000001fff077819 */ /* 0x000fe20000011400 */
[----:B------:R-:W5:Y:S01]  /*02d0*/  SHFL.IDX PT, R2, R2, RZ, 0x1f ;  /* 0x00001fff02027589 */ /* 0x000f6200000e0000 */
[----:B0-----:R-:W0:Y:S01]  /*02e0*/  S2UR UR8, SR_CTAID.X ;  /* 0x00000000000879c3 */ /* 0x001e220000002500 */
[----:B------:R-:W-:Y:S02]  /*02f0*/  ELECT P0, URZ, PT ;  /* 0x00000000003f782f */ /* 0x000fe40003800000 */
[----:B------:R-:W-:Y:S01]  /*0300*/  LEA.HI R7, R7, R0, RZ, 0x7 ;  /* 0x0000000007077211 */ /* 0x000fe200078f38ff */
[----:B------:R-:W1:Y:S01]  /*0310*/  S2R R4, SR_CTAID.Y ;  /* 0x0000000000047919 */ /* 0x000e620000002600 */
[----:B------:R-:W-:Y:S01]  /*0320*/  SHF.R.S32.HI R11, RZ, 0x1f, R6 ;  /* 0x0000001fff0b7819 */ /* 0x000fe20000011406 */
[----:B------:R-:W-:Y:S01]  /*0330*/  ULDC UR4, c[0x0][0x150] ;  /* 0x0000540000047ab9 */ /* 0x000fe20000000800 */
[----:B------:R-:W-:Y:S01]  /*0340*/  LOP3.LUT R7, R7, 0xffffff80, RZ, 0xc0, !PT ;  /* 0xffffff8007077812 */ /* 0x000fe200078ec0ff */
[----:B------:R-:W-:Y:S01]  /*0350*/  VIADD R16, R5, 0xffffffff ;  /* 0xffffffff05107836 */ /* 0x000fe20000000000 */
[----:B------:R-:W-:Y:S01]  /*0360*/  LEA.HI R11, R11, R6, RZ, 0x2 ;  /* 0x000000060b0b7211 */ /* 0x000fe200078f10ff */
[----:B------:R-:W2:Y:S01]  /*0370*/  LDC R10, c[0x0][0x144] ;  /* 0x00005100ff0a7b82 */ /* 0x000ea20000000800 */
[----:B------:R-:W-:Y:S01]  /*0380*/  NOP ;  /* 0x0000000000007918 */ /* 0x000fe20000000000 */
[----:B------:R-:W-:Y:S01]  /*0390*/  IMAD.IADD R7, R0, 0x1, -R7 ;  /* 0x0000000100077824 */ /* 0x000fe200078e0a07 */
[----:B------:R-:W-:Y:S01]  /*03a0*/  LOP3.LUT R11, R11, 0x3ffffffc, RZ, 0xc0, !PT ;  /* 0x3ffffffc0b0b7812 */ /* 0x000fe200078ec0ff */
[----:B------:R-:W-:Y:S01]  /*03b0*/  NOP ;  /* 0x0000000000007918 */ /* 0x000fe20000000000 */
[----:B------:R-:W-:-:S02]  /*03c0*/  ISETP.GE.U32.AND P6, PT, R16, 0x2, PT ;  /* 0x000000021000780c */ /* 0x000fc40003fc6070 */
[----:B------:R-:W-:Y:S01]  /*03d0*/  SHF.R.S32.HI R8, RZ, 0x1f, R7 ;  /* 0x0000001fff087819 */ /* 0x000fe20000011407 */
[----:B------:R-:W-:Y:S01]  /*03e0*/  IMAD.IADD R6, R6, 0x1, -R11 ;  /* 0x0000000106067824 */ /* 0x000fe200078e0a0b */
[----:B------:R-:W3:Y:S01]  /*03f0*/  LDC R13, c[0x0][0x140] ;  /* 0x00005000ff0d7b82 */ /* 0x000ee20000000800 */
[----:B------:R-:W-:Y:S02]  /*0400*/  ISETP.NE.AND P4, PT, R5, RZ, PT ;  /* 0x000000ff0500720c */ /* 0x000fe40003f85270 */
[----:B------:R-:W-:Y:S02]  /*0410*/  LEA.HI R8, R8, R7, RZ, 0x3 ;  /* 0x0000000708087211 */ /* 0x000fe400078f18ff */
[----:B-----5:R-:W-:Y:S02]  /*0420*/  ISETP.NE.OR P0, PT, R2, RZ, !P0 ;  /* 0x000000ff0200720c */ /* 0x020fe40004705670 */
[--C-:B------:R-:W-:Y:S01]  /*0430*/  SHF.R.S32.HI R2, RZ, 0x3, R8.reuse ;  /* 0x00000003ff027819 */ /* 0x100fe20000011408 */
[----:B------:R-:W5:Y:S01]  /*0440*/  LDC R11, c[0x0][0x148] ;  /* 0x00005200ff0b7b82 */ /* 0x000f620000000800 */
[----:B------:R-:W-:-:S02]  /*0450*/  SHF.R.S32.HI R9, RZ, 0x1f, R8 ;  /* 0x0000001fff097819 */ /* 0x000fc40000011408 */
[----:B0-----:R-:W-:Y:S02]  /*0460*/  I2FP.F32.U32 R8, UR8 ;  /* 0x0000000800087c45 */ /* 0x001fe40008201000 */
[----:B------:R-:W-:-:S03]  /*0470*/  LEA.HI R9, R9, R2, RZ, 0x2 ;  /* 0x0000000209097211 */ /* 0x000fc600078f10ff */
[----:B------:R-:W-:Y:S01]  /*0480*/  FMUL R8, R8, UR4 ;  /* 0x0000000408087c20 */ /* 0x000fe20008400000 */
[----:B------:R-:W-:Y:S01]  /*0490*/  LOP3.LUT R9, R9, 0xfffffffc, RZ, 0xc0, !PT ;  /* 0xfffffffc09097812 */ /* 0x000fe200078ec0ff */
[----:B------:R-:W-:Y:S01]  /*04a0*/  VOTEU.ALL UP0, P0 ;  /* 0x00000000003f7886 */ /* 0x000fe20000000000 */
[----:B-1----:R-:W-:Y:S01]  /*04b0*/  I2FP.F32.U32 R12, R4 ;  /* 0x00000004000c7245 */ /* 0x002fe20000201000 */
[----:B------:R-:W-:Y:S01]  /*04c0*/  ULDC UR4, c[0x0][0x154] ;  /* 0x0000550000047ab9 */ /* 0x000fe20000000800 */
[----:B------:R-:W-:Y:S01]  /*04d0*/  VOTEU.ALL UP1, P0 ;  /* 0x00000000003f7886 */ /* 0x000fe20000020000 */
[----:B------:R-:W0:Y:S01]  /*04e0*/  F2I.U32.TRUNC.NTZ R8, R8 ;  /* 0x0000000800087305 */ /* 0x000e22000020f000 */
[----:B------:R-:W-:Y:S01]  /*04f0*/  IMAD.IADD R9, R2, 0x1, -R9 ;  /* 0x0000000102097824 */ /* 0x000fe200078e0a09 */
[----:B------:R-:W1:Y:S01]  /*0500*/  @!UP0 S2UR UR7, SR_CgaCtaId ;  /* 0x00000000000789c3 */ /* 0x000e620000008800 */
[----:B------:R-:W-:Y:S01]  /*0510*/  FMUL R12, R12, UR4 ;  /* 0x000000040c0c7c20 */ /* 0x000fe20008400000 */
[----:B------:R-:W-:Y:S01]  /*0520*/  UMOV UR4, 0x20 ;  /* 0x0000002000047882 */ /* 0x000fe20000000000 */
[----:B------:R-:W-:Y:S01]  /*0530*/  IMAD R6, R6, 0x4, R9 ;  /* 0x0000000406067824 */ /* 0x000fe200078e0209 */
[----:B------:R-:W-:Y:S01]  /*0540*/  @!UP0 UMOV UR6, 0x400 ;  /* 0x0000040000068882 */ /* 0x000fe20000000000 */
[----:B------:R-:W-:-:S04]  /*0550*/  @!UP0 UIADD3 UR4, -UR4, 0x100000, URZ ;  /* 0x0010000004048890 */ /* 0x000fc8000fffe13f */
[----:B------:R-:W-:Y:S02]  /*0560*/  @!UP0 USHF.L.U32 UR5, UR4, 0xb, URZ ;  /* 0x0000000b04058899 */ /* 0x000fe4000800063f */
[----:B------:R-:W-:Y:S01]  /*0570*/  @!UP0 USHF.L.U32 UR4, UR4, 0x1, URZ ;  /* 0x0000000104048899 */ /* 0x000fe2000800063f */
[----:B---3--:R-:W-:Y:S01]  /*0580*/  ISETP.EQ.U32.AND P2, PT, R13, 0x1, PT ;  /* 0x000000010d00780c */ /* 0x008fe20003f42070 */
[----:B------:R-:W3:Y:S01]  /*0590*/  F2I.U32.TRUNC.NTZ R12, R12 ;  /* 0x0000000c000c7305 */ /* 0x000ee2000020f000 */
[----:B------:R-:W-:-:S04]  /*05a0*/  LEA.HI R2, R6, R6, RZ, 0x1 ;  /* 0x0000000606027211 */ /* 0x000fc800078f08ff */
[----:B------:R-:W-:Y:S01]  /*05b0*/  LOP3.LUT R9, R2, 0xfffffffe, RZ, 0xc0, !PT ;  /* 0xfffffffe02097812 */ /* 0x000fe200078ec0ff */
[----:B0-----:R-:W-:Y:S01]  /*05c0*/  IMAD.MOV R15, RZ, RZ, -R8 ;  /* 0x000000ffff0f7224 */ /* 0x001fe200078e0a08 */
[----:B------:R-:W-:-:S03]  /*05d0*/  SHF.R.S32.HI R2, RZ, 0x1f, R3 ;  /* 0x0000001fff027819 */ /* 0x000fc60000011403 */
[----:B--2---:R-:W-:Y:S01]  /*05e0*/  IMAD R10, R10, R15, UR8 ;  /* 0x000000080a0a7e24 */ /* 0x004fe2000f8e020f */
[----:B------:R-:W-:Y:S01]  /*05f0*/  LEA.HI R2, R2, R3, RZ, 0x2 ;  /* 0x0000000302027211 */ /* 0x000fe200078f10ff */
[----:B------:R-:W-:-:S03]  /*0600*/  IMAD.IADD R9, R6, 0x1, -R9 ;  /* 0x0000000106097824 */ /* 0x000fc600078e0a09 */
[----:B------:R-:W-:Y:S01]  /*0610*/  LOP3.LUT R2, R2, 0xfffffffc, RZ, 0xc0, !PT ;  /* 0xfffffffc02027812 */ /* 0x000fe200078ec0ff */
[----:B---3--:R-:W-:Y:S01]  /*0620*/  IMAD.MOV R20, RZ, RZ, -R12 ;  /* 0x000000ffff147224 */ /* 0x008fe200078e0a0c */
[----:B------:R-:W-:Y:S01]  /*0630*/  ISETP.NE.AND P3, PT, R9, R10, PT ;  /* 0x0000000a0900720c */ /* 0x000fe20003f65270 */
[C---:B------:R-:W-:Y:S01]  /*0640*/  IMAD.SHL.U32 R9, R6.reuse, 0x4, RZ ;  /* 0x0000000406097824 */ /* 0x040fe200078e00ff */
[----:B-1----:R-:W-:Y:S01]  /*0650*/  @!UP0 ULEA UR6, UR7, UR6, 0x18 ;  /* 0x0000000607068291 */ /* 0x002fe2000f8ec03f */
[----:B------:R-:W-:Y:S01]  /*0660*/  IMAD.IADD R2, R3, 0x1, -R2 ;  /* 0x0000000103027824 */ /* 0x000fe200078e0a02 */
[----:B------:R-:W-:Y:S01]  /*0670*/  VOTEU.ALL UP0, P0 ;  /* 0x00000000003f7886 */ /* 0x000fe20000000000 */
[----:B------:R-:W-:Y:S01]  /*0680*/  LOP3.LUT P0, RZ, R7, 0x7, RZ, 0xc0, !PT ;  /* 0x0000000707ff7812 */ /* 0x000fe2000780c0ff */
[----:B------:R-:W-:Y:S01]  /*0690*/  IMAD.MOV.U32 R7, RZ, RZ, 0x1 ;  /* 0x00000001ff077424 */ /* 0x000fe200078e00ff */
[----:B------:R-:W-:Y:S01]  /*06a0*/  LOP3.LUT R3, R6, 0xc, R9, 0x78, !PT ;  /* 0x0000000c06037812 */ /* 0x000fe200078e7809 */
[----:B-----5:R-:W-:Y:S01]  /*06b0*/  IMAD R9, R11, R20, R4 ;  /* 0x000000140b097224 */ /* 0x020fe200078e0204 */
[----:B------:R-:W-:-:S02]  /*06c0*/  ISETP.NE.AND P1, PT, R2, 0x3, PT ;  /* 0x000000030200780c */ /* 0x000fc40003f25270 */
[C---:B------:R-:W-:Y:S02]  /*06d0*/  ISETP.LT.U32.AND P0, PT, R3.reuse, 0x2, !P0 ;  /* 0x000000020300780c */ /* 0x040fe40004701070 */
[----:B------:R-:W-:Y:S01]  /*06e0*/  @P3 LEA.HI R6, R3, R3, RZ, 0x1 ;  /* 0x0000000303063211 */ /* 0x000fe200078f08ff */
[----:B------:R-:W0:Y:S02]  /*06f0*/  FENCE.VIEW.ASYNC.S ;  /* 0x00000000000073c6 */ /* 0x000e240000000000 */
[----:B0-----:R0:W1:Y:S01]  /*0700*/  @!UP0 SYNCS.EXCH.64 URZ, [UR6+0x50], UR4 ;  /* 0x00005004063f85b2 */ /* 0x0010620008000100 */
[----:B------:R-:W-:Y:S02]  /*0710*/  ISETP.EQ.OR P1, PT, R2, RZ, !P1 ;  /* 0x000000ff0200720c */ /* 0x000fe40004f22670 */
[----:B------:R-:W-:Y:S02]  /*0720*/  @P3 SHF.R.S32.HI R6, RZ, 0x1, R6 ;  /* 0x00000001ff063819 */ /* 0x000fe40000011406 */
[----:B------:R-:W-:-:S02]  /*0730*/  ISETP.EQ.AND P1, PT, R5, RZ, P1 ;  /* 0x000000ff0500720c */ /* 0x000fc40000f22270 */
[----:B------:R-:W-:Y:S02]  /*0740*/  @P3 ISETP.NE.AND P5, PT, R6, R9, PT ;  /* 0x000000090600320c */ /* 0x000fe40003fa5270 */
[----:B------:R-:W-:Y:S02]  /*0750*/  SEL R8, RZ, 0x1, !P0 ;  /* 0x00000001ff087807 */ /* 0x000fe40004000000 */
[----:B------:R-:W-:Y:S02]  /*0760*/  @P3 SEL R7, RZ, 0x1, P5 ;  /* 0x00000001ff073807 */ /* 0x000fe40002800000 */
[----:B------:R-:W-:Y:S02]  /*0770*/  SEL R6, RZ, 0x1, !P1 ;  /* 0x00000001ff067807 */ /* 0x000fe40004800000 */
[----:B------:R-:W-:Y:S01]  /*0780*/  LOP3.LUT R7, R7, R8, RZ, 0xc0, !PT ;  /* 0x0000000807077212 */ /* 0x000fe200078ec0ff */
[----:B------:R0:W2:Y:S01]  /*0790*/  @!UP1 SYNCS.EXCH.64 URZ, [UR6+0x58], UR4 ;  /* 0x00005804063f95b2 */ /* 0x0000a20008000100 */
[----:B------:R-:W-:Y:S01]  /*07a0*/  SEL R6, R6, 0x2, P6 ;  /* 0x0000000206067807 */ /* 0x000fe20003000000 */
[----:B------:R-:W-:Y:S01]  /*07b0*/  NOP ;  /* 0x0000000000007918 */ /* 0x000fe20000000000 */
[----:B------:R-:W-:Y:S05]  /*07c0*/  @!P2 BRA `(.L_x_3) ;  /* 0x000000000008a947 */ /* 0x000fea0003800000 */
[----:B-12-4-:R-:W-:Y:S01]  /*07d0*/  UCGABAR_ARV ;  /* 0x00000000000079c7 */ /* 0x016fe20008000000 */
[----:B------:R-:W-:Y:S05]  /*07e0*/  BRA `(.L_x_4) ;  /* 0x0000000000047947 */ /* 0x000fea0003800000 */
.L_x_3:
[----:B-12-4-:R-:W-:Y:S01]  /*07f0*/  NOP ;  /* 0x0000000000007918 */ /* 0x016fe20000000000 */
.L_x_4:
[----:B------:R-:W1:Y:S01]  /*0800*/  LDC R5, c[0x0][0x65c] ;  /* 0x00019700ff057b82 */ /* 0x000e620000000800 */
[----:B------:R-:W-:Y:S02]  /*0810*/  IMAD.U32 R8, RZ, RZ, UR8 ;  /* 0x00000008ff087e24 */ /* 0x000fe4000f8e00ff */
[----:B------:R-:W-:Y:S01]  /*0820*/  IMAD.MOV.U32 R9, RZ, RZ, RZ ;  /* 0x000000ffff097224 */ /* 0x000fe200078e00ff */
[----:B-1----:R-:W-:-:S13]  /*0830*/  ISETP.NE.AND P3, PT, R5, 0x1, PT ;  /* 0x000000010500780c */ /* 0x002fda0003f65270 */
[----:B------:R-:W1:Y:S01]  /*0840*/  @P3 LDC R15, c[0x0][0x10] ;  /* 0x00000400ff0f3b82 */ /* 0x000e620000000800 */
[----:B------:R-:W-:Y:S02]  /*0850*/  @P3 IMAD.MOV.U32 R5, RZ, RZ, RZ ;  /* 0x000000ffff053224 */ /* 0x000fe400078e00ff */
[----:B------:R-:W-:-:S05]  /*0860*/  @P3 IMAD.MOV.U32 R17, RZ, RZ, RZ ;  /* 0x000000ffff113224 */ /* 0x000fca00078e00ff */
[----:B------:R-:W2:Y:S01]  /*0870*/  @!P3 LDC R13, c[0x0][0xc] ;  /* 0x00000300ff0dbb82 */ /* 0x000ea20000000800 */
[----:B-1----:R-:W-:-:S04]  /*0880*/  @P3 IMAD.WIDE.U32 R14, R15, UR8, R4 ;  /* 0x000000080f0e3c25 */ /* 0x002fc8000f8e0004 */
[----:B--2---:R-:W-:-:S04]  /*0890*/  @!P3 IMAD.WIDE.U32 R12, R4, R13, R8 ;  /* 0x0000000d040cb225 */ /* 0x004fc800078e0008 */
[----:B------:R-:W-:Y:S02]  /*08a0*/  @P3 IMAD.MOV.U32 R8, RZ, RZ, R14 ;  /* 0x000000ffff083224 */ /* 0x000fe400078e000e */
[----:B------:R-:W-:Y:S02]  /*08b0*/  @P3 IMAD.IADD R9, R15, 0x1, R17 ;  /* 0x000000010f093824 */ /* 0x000fe400078e0211 */
[----:B------:R-:W-:Y:S02]  /*08c0*/  @!P3 IMAD.MOV.U32 R8, RZ, RZ, R12 ;  /* 0x000000ffff08b224 */ /* 0x000fe400078e000c */
[----:B------:R-:W-:Y:S01]  /*08d0*/  @!P3 IMAD.MOV.U32 R9, RZ, RZ, R13 ;  /* 0x000000ffff09b224 */ /* 0x000fe200078e000d */
[----:B------:R-:W-:Y:S06]  /*08e0*/  @!P2 BRA `(.L_x_5) ;  /* 0x00000000000ca947 */ /* 0x000fec0003800000 */
[----:B------:R-:W-:Y:S01]  /*08f0*/  UCGABAR_WAIT ;  /* 0x0000000000007dc7 */ /* 0x000fe20008000000 */
[----:B------:R-:W-:Y:S01]  /*0900*/  CCTL.IVALL ;  /* 0x00000000ff00798f */ /* 0x000fe20002000000 */
[----:B------:R-:W-:Y:S05]  /*0910*/  BRA `(.L_x_6) ;  /* 0x0000000000047947 */ /* 0x000fea0003800000 */
.L_x_5:
[----:B------:R-:W-:Y:S06]  /*0920*/  BAR.SYNC.DEFER_BLOCKING 0x0 ;  /* 0x0000000000007b1d */ /* 0x000fec0000010000 */
.L_x_6:
[----:B------:R-:W-:Y:S05]  /*0930*/  @!P4 BRA `(.L_x_7) ;  /* 0x0000003c0080c947 */ /* 0x000fea0003800000 */
[----:B------:R-:W-:-:S13]  /*0940*/  ISETP.GT.U32.AND P0, PT, R16, 0x1, PT ;  /* 0x000000011000780c */ /* 0x000fda0003f04070 */
[----:B0-----:R-:W-:Y:S05]  /*0950*/  @P0 EXIT ;  /* 0x000000000000094d */ /* 0x001fea0003800000 */
[----:B------:R-:W-:Y:S01]  /*0960*/  ULDC.64 UR4, c[0x0][0x650] ;  /* 0x0001940000047ab9 */ /* 0x000fe20000000a00 */
[----:B------:R-:W-:Y:S01]  /*0970*/  PRMT R14, RZ, 0x7610, R14 ;  /* 0x00007610ff0e7816 */ /* 0x000fe2000000000e */
[----:B------:R-:W-:Y:S01]  /*0980*/  IMAD.MOV.U32 R19, RZ, RZ, -0x1 ;  /* 0xffffffffff137424 */ /* 0x000fe200078e00ff */
[----:B------:R-:W-:Y:S01]  /*0990*/  ISETP.GE.U32.AND P0, PT, R8, UR4, PT ;  /* 0x0000000408007c0c */ /* 0x000fe2000bf06070 */
[----:B------:R-:W-:Y:S02]  /*09a0*/  IMAD.MOV.U32 R15, RZ, RZ, -0x1 ;  /* 0xffffffffff0f7424 */ /* 0x000fe400078e00ff */
[----:B------:R-:W-:Y:S01]  /*09b0*/  IMAD.MOV.U32 R43, RZ, RZ, -0x1 ;  /* 0xffffffffff2b7424 */ /* 0x000fe200078e00ff */
[----:B------:R-:W-:-:S13]  /*09c0*/  ISETP.GE.U32.AND.EX P0, PT, R9, UR5, PT, P0 ;  /* 0x0000000509007c0c */ /* 0x000fda000bf06100 */
[----:B------:R-:W-:Y:S05]  /*09d0*/  @P0 BRA `(.L_x_8) ;  /* 0x0000000400240947 */ /* 0x000fea0003800000 */
[----:B------:R-:W0:Y:S01]  /*09e0*/  LDC.64 R22, c[0x0][0x628] ;  /* 0x00018a00ff167b82 */ /* 0x000e220000000a00 */
[----:B------:R-:W-:Y:S02]  /*09f0*/  IMAD.MOV.U32 R12, RZ, RZ, R8 ;  /* 0x000000ffff0c7224 */ /* 0x000fe400078e0008 */
[----:B------:R-:W-:-:S05]  /*0a00*/  IMAD.MOV.U32 R13, RZ, RZ, R9 ;  /* 0x000000ffff0d7224 */ /* 0x000fca00078e0009 */
[----:B------:R-:W1:Y:S08]  /*0a10*/  LDC R2, c[0x0][0x630] ;  /* 0x00018c00ff027b82 */ /* 0x000e700000000800 */
[----:B------:R-:W2:Y:S01]  /*0a20*/  LDC.64 R24, c[0x0][0x620] ;  /* 0x00018800ff187b82 */ /* 0x000ea20000000a00 */
[----:B0-----:R-:W-:-:S04]  /*0a30*/  ISETP.NE.U32.AND P0, PT, R22, RZ, PT ;  /* 0x000000ff1600720c */ /* 0x001fc80003f05070 */
[----:B------:R-:W-:-:S13]  /*0a40*/  ISETP.NE.AND.EX P0, PT, R23, RZ, PT, P0 ;  /* 0x000000ff1700720c */ /* 0x000fda0003f05300 */
[----:B-12---:R-:W-:Y:S05]  /*0a50*/  @!P0 BRA `(.L_x_9) ;  /* 0x0000000000288947 */ /* 0x006fea0003800000 */
[----:B------:R-:W0:Y:S02]  /*0a60*/  LDC R17, c[0x0][0x634] ;  /* 0x00018d00ff117b82 */ /* 0x000e240000000800 */
[----:B0-----:R-:W-:-:S05]  /*0a70*/  IADD3 R17, P0, R8, R17, RZ ;  /* 0x0000001108117210 */ /* 0x001fca0007f1e0ff */
[----:B------:R-:W-:-:S04]  /*0a80*/  IMAD.X R19, RZ, RZ, R9, P0 ;  /* 0x000000ffff137224 */ /* 0x000fc800000e0609 */
[----:B------:R-:W-:-:S04]  /*0a90*/  IMAD.WIDE.U32 R12, R19, R22, RZ ;  /* 0x00000016130c7225 */ /* 0x000fc800078e00ff */
[----:B------:R-:W-:-:S04]  /*0aa0*/  IMAD.WIDE.U32 R14, P0, R17, R23, R12 ;  /* 0x00000017110e7225 */ /* 0x000fc8000780000c */
[----:B------:R-:W-:-:S04]  /*0ab0*/  IMAD.WIDE.U32 R12, R17, R22, RZ ;  /* 0x00000016110c7225 */ /* 0x000fc800078e00ff */
[----:B------:R-:W-:Y:S01]  /*0ac0*/  IMAD.X R17, RZ, RZ, RZ, P0 ;  /* 0x000000ffff117224 */ /* 0x000fe200000e06ff */
[----:B------:R-:W-:Y:S01]  /*0ad0*/  IADD3 RZ, P0, R13, R14, RZ ;  /* 0x0000000e0dff7210 */ /* 0x000fe20007f1e0ff */
[----:B------:R-:W-:-:S04]  /*0ae0*/  IMAD.MOV.U32 R16, RZ, RZ, R15 ;  /* 0x000000ffff107224 */ /* 0x000fc800078e000f */
[----:B------:R-:W-:-:S08]  /*0af0*/  IMAD.WIDE.U32.X R12, R19, R23, R16, P0 ;  /* 0x00000017130c7225 */ /* 0x000fd000000e0410 */
.L_x_9:
[----:B------:R-:W0:Y:S01]  /*0b00*/  LDC.64 R26, c[0x0][0x640] ;  /* 0x00019000ff1a7b82 */ /* 0x000e220000000a00 */
[--C-:B------:R-:W-:Y:S01]  /*0b10*/  SHF.R.U64 R43, R12, R2, R13.reuse ;  /* 0x000000020c2b7219 */ /* 0x100fe2000000120d */
[----:B------:R-:W-:Y:S01]  /*0b20*/  IMAD R29, R11, R20, R4 ;  /* 0x000000140b1d7224 */ /* 0x000fe200078e0204 */
[----:B------:R-:W-:Y:S02]  /*0b30*/  SHF.R.U32.HI R2, RZ, R2, R13 ;  /* 0x00000002ff027219 */ /* 0x000fe4000001160d */
[----:B------:R-:W-:-:S03]  /*0b40*/  IADD3 R5, P0, RZ, -R43, RZ ;  /* 0x8000002bff057210 */ /* 0x000fc60007f1e0ff */
[----:B------:R-:W1:Y:S02]  /*0b50*/  LDC R14, c[0x0][0x618] ;  /* 0x00018600ff0e7b82 */ /* 0x000e640000000800 */
[----:B------:R-:W-:-:S04]  /*0b60*/  IMAD.X R13, RZ, RZ, ~R2, P0 ;  /* 0x000000ffff0d7224 */ /* 0x000fc800000e0e02 */
[-C--:B------:R-:W-:Y:S02]  /*0b70*/  IMAD R2, R13, R24.reuse, RZ ;  /* 0x000000180d027224 */ /* 0x080fe400078e02ff */
[----:B------:R-:W2:Y:S01]  /*0b80*/  LDC R18, c[0x0][0x608] ;  /* 0x00018200ff127b82 */ /* 0x000ea20000000800 */
[----:B------:R-:W-:-:S04]  /*0b90*/  IMAD.WIDE.U32 R12, R5, R24, R8 ;  /* 0x00000018050c7225 */ /* 0x000fc800078e0008 */
[----:B------:R-:W-:Y:S02]  /*0ba0*/  IMAD R5, R5, R25, R2 ;  /* 0x0000001905057224 */ /* 0x000fe400078e0202 */
[----:B------:R-:W-:Y:S01]  /*0bb0*/  IMAD.MOV.U32 R25, RZ, RZ, 0x1 ;  /* 0x00000001ff197424 */ /* 0x000fe200078e00ff */
[----:B------:R-:W3:Y:S01]  /*0bc0*/  LDC R22, c[0x0][0x658] ;  /* 0x00019600ff167b82 */ /* 0x000ee20000000800 */
[----:B------:R-:W-:Y:S01]  /*0bd0*/  IMAD.IADD R5, R13, 0x1, R5 ;  /* 0x000000010d057824 */ /* 0x000fe200078e0205 */
[----:B0-----:R-:W-:Y:S01]  /*0be0*/  ISETP.NE.U32.AND P0, PT, R26, RZ, PT ;  /* 0x000000ff1a00720c */ /* 0x001fe20003f05070 */
[----:B------:R-:W-:-:S03]  /*0bf0*/  IMAD.MOV.U32 R13, RZ, RZ, -0x1 ;  /* 0xffffffffff0d7424 */ /* 0x000fc600078e00ff */
[----:B------:R-:W-:Y:S02]  /*0c00*/  ISETP.NE.AND.EX P0, PT, R27, RZ, PT, P0 ;  /* 0x000000ff1b00720c */ /* 0x000fe40003f05300 */
[----:B------:R-:W0:Y:S01]  /*0c10*/  LDC R19, c[0x0][0x600] ;  /* 0x00018000ff137b82 */ /* 0x000e220000000800 */
[-CC-:B-1----:R-:W-:Y:S02]  /*0c20*/  SHF.R.U64 R16, R12, R14.reuse, R5.reuse ;  /* 0x0000000e0c107219 */ /* 0x182fe40000001205 */
[----:B------:R-:W-:-:S05]  /*0c30*/  SHF.R.U32.HI R5, RZ, R14, R5 ;  /* 0x0000000eff057219 */ /* 0x000fca0000011605 */
[----:B------:R-:W1:Y:S01]  /*0c40*/  LDC R21, c[0x0][0x648] ;  /* 0x00019200ff157b82 */ /* 0x000e620000000800 */
[-CC-:B--2---:R-:W-:Y:S02]  /*0c50*/  SHF.R.U64 R28, R16, R18.reuse, R5.reuse ;  /* 0x00000012101c7219 */ /* 0x184fe40000001205 */
[----:B------:R-:W-:-:S05]  /*0c60*/  SHF.R.U32.HI R5, RZ, R18, R5 ;  /* 0x00000012ff057219 */ /* 0x000fca0000011605 */
[----:B------:R-:W2:Y:S01]  /*0c70*/  LDC R23, c[0x0][0x638] ;  /* 0x00018e00ff177b82 */ /* 0x000ea20000000800 */
[-CC-:B---3--:R-:W-:Y:S02]  /*0c80*/  SHF.R.U64 R18, R28, R22.reuse, R5.reuse ;  /* 0x000000161c127219 */ /* 0x188fe40000001205 */
[-C--:B------:R-:W-:Y:S02]  /*0c90*/  SHF.L.U32 R2, R13, R22.reuse, RZ ;  /* 0x000000160d027219 */ /* 0x080fe400000006ff */
[----:B------:R-:W-:Y:S01]  /*0ca0*/  SHF.R.U32.HI R5, RZ, R22, R5 ;  /* 0x00000016ff057219 */ /* 0x000fe20000011605 */
[----:B------:R-:W-:Y:S01]  /*0cb0*/  IMAD.MOV.U32 R4, RZ, RZ, R18 ;  /* 0x000000ffff047224 */ /* 0x000fe200078e0012 */
[----:B------:R-:W-:Y:S01]  /*0cc0*/  LOP3.LUT R11, RZ, R2, RZ, 0x33, !PT ;  /* 0x00000002ff0b7212 */ /* 0x000fe200078e33ff */
[----:B------:R-:W3:Y:S01]  /*0cd0*/  LDC R24, c[0x0][0x610] ;  /* 0x00018400ff187b82 */ /* 0x000ee20000000800 */
[----:B------:R-:W-:Y:S05]  /*0ce0*/  @!P0 BRA `(.L_x_10) ;  /* 0x0000000000288947 */ /* 0x000fea0003800000 */
[----:B------:R-:W4:Y:S02]  /*0cf0*/  LDC R15, c[0x0][0x64c] ;  /* 0x00019300ff0f7b82 */ /* 0x000f240000000800 */
[----:B----4-:R-:W-:-:S05]  /*0d00*/  IADD3 R15, P0, R18, R15, RZ ;  /* 0x0000000f120f7210 */ /* 0x010fca0007f1e0ff */
        /* <DEDUP_REMOVED lines=8> */
.L_x_10:
[----:B-1----:R-:W-:Y:S01]  /*0d90*/  SHF.R.U64 R4, R4, R21, R5 ;  /* 0x0000001504047219 */ /* 0x002fe20000001205 */
[----:B0-----:R-:W-:Y:S01]  /*0da0*/  VIADD R5, R19, 0xffffffff ;  /* 0xffffffff13057836 */ /* 0x001fe20000000000 */
[----:B------:R-:W-:Y:S01]  /*0db0*/  SHF.L.U32 R2, R25, R22, RZ ;  /* 0x0000001619027219 */ /* 0x000fe200000006ff */
[----:B------:R-:W-:Y:S01]  /*0dc0*/  IMAD.MOV.U32 R14, RZ, RZ, 0x1 ;  /* 0x00000001ff0e7424 */ /* 0x000fe200078e00ff */
[----:B------:R-:W-:Y:S01]  /*0dd0*/  LOP3.LUT R11, R28, R11, RZ, 0xc0, !PT ;  /* 0x0000000b1c0b7212 */ /* 0x000fe200078ec0ff */
[----:B------:R-:W-:Y:S01]  /*0de0*/  IMAD.MOV R12, RZ, RZ, -R4 ;  /* 0x000000ffff0c7224 */ /* 0x000fe200078e0a04 */
[----:B------:R-:W-:Y:S02]  /*0df0*/  SEL R10, R10, R29, !P3 ;  /* 0x0000001d0a0a7207 */ /* 0x000fe40005800000 */
[----:B------:R-:W-:Y:S01]  /*0e00*/  LOP3.LUT R5, R16, R5, RZ, 0xc0, !PT ;  /* 0x0000000510057212 */ /* 0x000fe200078ec0ff */
[----:B------:R-:W-:Y:S02]  /*0e10*/  IMAD R11, R2, R4, R11 ;  /* 0x00000004020b7224 */ /* 0x000fe400078e020b */
[----:B--2---:R-:W-:-:S02]  /*0e20*/  IMAD R2, R12, R23, R18 ;  /* 0x000000170c027224 */ /* 0x004fc400078e0212 */
[----:B---3--:R-:W-:Y:S02]  /*0e30*/  IMAD R10, R11, R24, R10 ;  /* 0x000000180b0a7224 */ /* 0x008fe400078e020a */
[----:B------:R-:W-:-:S05]  /*0e40*/  IMAD R19, R2, R19, R5 ;  /* 0x0000001302137224 */ /* 0x000fca00078e0205 */
[----:B------:R-:W-:Y:S02]  /*0e50*/  SEL R15, R19, R10, !P3 ;  /* 0x0000000a130f7207 */ /* 0x000fe40005800000 */
[----:B------:R-:W-:-:S07]  /*0e60*/  SEL R19, R10, R19, !P3 ;  /* 0x000000130a137207 */ /* 0x000fce0005800000 */
.L_x_8:
[----:B------:R-:W-:-:S08]  /*0e70*/  NOP ;  /* 0x0000000000007918 */ /* 0x000fd00000000000 */
[----:B------:R-:W0:Y:S02]  /*0e80*/  USETMAXREG.TRY_ALLOC.CTAPOOL UP0, 0xe8 ;  /* 0x000000e8000079c8 */ /* 0x000e240008000600 */
[----:B0-----:R-:W-:-:S13]  /*0e90*/  PLOP3.LUT P0, PT, PT, PT, UP0, 0x80, 0x0 ;  /* 0x000000000000781c */ /* 0x001fda0003f0f008 */
[----:B------:R-:W-:Y:S05]  /*0ea0*/  @!P0 BRA `(.L_x_8) ;  /* 0xfffffffc00f08947 */ /* 0x000fea000383ffff */
[----:B------:R-:W-:Y:S01]  /*0eb0*/  ULDC.64 UR4, c[0x0][0x598] ;  /* 0x0001660000047ab9 */ /* 0x000fe20000000a00 */
[----:B------:R-:W-:Y:S01]  /*0ec0*/  ULDC.64 UR16, c[0x0][0x208] ;  /* 0x0000820000107ab9 */ /* 0x000fe20000000a00 */
[----:B------:R-:W-:-:S04]  /*0ed0*/  ISETP.NE.U32.AND P0, PT, RZ, UR4, PT ;  /* 0x00000004ff007c0c */ /* 0x000fc8000bf05070 */
[----:B------:R-:W-:-:S13]  /*0ee0*/  ISETP.NE.AND.EX P0, PT, RZ, UR5, PT, P0 ;  /* 0x00000005ff007c0c */ /* 0x000fda000bf05300 */
[----:B------:R-:W-:Y:S05]  /*0ef0*/  @!P0 BRA `(.L_x_11) ;  /* 0x00000000001c8947 */ /* 0x000fea0003800000 */
[----:B------:R-:W0:Y:S02]  /*0f00*/  LDC.64 R4, c[0x0][0x598] ;  /* 0x00016600ff047b82 */ /* 0x000e240000000a00 */
[----:B0-----:R-:W2:Y:S02]  /*0f10*/  LDG.E.64 R4, desc[UR16][R4.64] ;  /* 0x0000001004047981 */ /* 0x001ea4000c1e1b00 */
[----:B--2---:R-:W-:-:S04]  /*0f20*/  ISETP.NE.U32.AND P0, PT, R4, RZ, PT ;  /* 0x000000ff0400720c */ /* 0x004fc80003f05070 */
[----:B------:R-:W-:-:S13]  /*0f30*/  ISETP.NE.AND.EX P0, PT, R5, RZ, PT, P0 ;  /* 0x000000ff0500720c */ /* 0x000fda0003f05300 */
[----:B------:R-:W-:Y:S05]  /*0f40*/  @!P0 BRA `(.L_x_11) ;  /* 0x0000000000088947 */ /* 0x000fea0003800000 */
[----:B------:R0:W5:Y:S01]  /*0f50*/  LD.E R2, desc[UR16][R4.64] ;  /* 0x0000001004027980 */ /* 0x000162000c101900 */
[----:B------:R-:W-:Y:S05]  /*0f60*/  BRA `(.L_x_12) ;  /* 0x0000000000207947 */ /* 0x000fea0003800000 */
.L_x_11:
[----:B------:R-:W-:Y:S02]  /*0f70*/  ULDC.64 UR4, c[0x0][0x588] ;  /* 0x0001620000047ab9 */ /* 0x000fe40000000a00 */
[----:B------:R-:W-:-:S04]  /*0f80*/  ISETP.NE.U32.AND P0, PT, RZ, UR4, PT ;  /* 0x00000004ff007c0c */ /* 0x000fc8000bf05070 */
[----:B------:R-:W-:-:S13]  /*0f90*/  ISETP.NE.AND.EX P0, PT, RZ, UR5, PT, P0 ;  /* 0x00000005ff007c0c */ /* 0x000fda000bf05300 */
[----:B------:R-:W-:Y:S05]  /*0fa0*/  @!P0 BRA `(.L_x_13) ;  /* 0x00000000000c8947 */ /* 0x000fea0003800000 */
[----:B------:R-:W0:Y:S02]  /*0fb0*/  LDC.64 R4, c[0x0][0x588] ;  /* 0x00016200ff047b82 */ /* 0x000e240000000a00 */
[----:B0-----:R1:W5:Y:S01]  /*0fc0*/  LDG.E R2, desc[UR16][R4.64] ;  /* 0x0000001004027981 */ /* 0x001362000c1e1900 */
[----:B------:R-:W-:Y:S05]  /*0fd0*/  BRA `(.L_x_12) ;  /* 0x0000000000047947 */ /* 0x000fea0003800000 */
.L_x_13:
[----:B------:R-:W2:Y:S02]  /*0fe0*/  LDC R2, c[0x0][0x580] ;  /* 0x00016000ff027b82 */ /* 0x000ea40000000800 */
.L_x_12:
[----:B------:R-:W-:Y:S02]  /*0ff0*/  ULDC.64 UR4, c[0x0][0x5a0] ;  /* 0x0001680000047ab9 */ /* 0x000fe40000000a00 */
[----:B------:R-:W-:-:S04]  /*1000*/  ISETP.NE.U32.AND P0, PT, RZ, UR4, PT ;  /* 0x00000004ff007c0c */ /* 0x000fc8000bf05070 */
[----:B------:R-:W-:-:S13]  /*1010*/  ISETP.NE.AND.EX P0, PT, RZ, UR5, PT, P0 ;  /* 0x00000005ff007c0c */ /* 0x000fda000bf05300 */
[----:B------:R-:W-:Y:S05]  /*1020*/  @!P0 BRA `(.L_x_14) ;  /* 0x00000000001c8947 */ /* 0x000fea0003800000 */
[----:B01----:R-:W0:Y:S02]  /*1030*/  LDC.64 R4, c[0x0][0x5a0] ;  /* 0x00016800ff047b82 */ /* 0x003e240000000a00 */
[----:B0-----:R-:W3:Y:S02]  /*1040*/  LDG.E.64 R4, desc[UR16][R4.64] ;  /* 0x0000001004047981 */ /* 0x001ee4000c1e1b00 */
[----:B---3--:R-:W-:-:S04]  /*1050*/  ISETP.NE.U32.AND P0, PT, R4, RZ, PT ;  /* 0x000000ff0400720c */ /* 0x008fc80003f05070 */
[----:B------:R-:W-:-:S13]  /*1060*/  ISETP.NE.AND.EX P0, PT, R5, RZ, PT, P0 ;  /* 0x000000ff0500720c */ /* 0x000fda0003f05300 */
[----:B------:R-:W-:Y:S05]  /*1070*/  @!P0 BRA `(.L_x_14) ;  /* 0x0000000000088947 */ /* 0x000fea0003800000 */
[----:B------:R0:W5:Y:S01]  /*1080*/  LD.E R12, desc[UR16][R4.64] ;  /* 0x00000010040c7980 */ /* 0x000162000c101900 */
[----:B------:R-:W-:Y:S05]  /*1090*/  BRA `(.L_x_15) ;  /* 0x0000000000207947 */ /* 0x000fea0003800000 */
.L_x_14:
[----:B------:R-:W-:Y:S02]  /*10a0*/  ULDC.64 UR4, c[0x0][0x590] ;  /* 0x0001640000047ab9 */ /* 0x000fe40000000a00 */
[----:B------:R-:W-:-:S04]  /*10b0*/  ISETP.NE.U32.AND P0, PT, RZ, UR4, PT ;  /* 0x00000004ff007c0c */ /* 0x000fc8000bf05070 */
[----:B------:R-:W-:-:S13]  /*10c0*/  ISETP.NE.AND.EX P0, PT, RZ, UR5, PT, P0 ;  /* 0x00000005ff007c0c */ /* 0x000fda000bf05300 */
[----:B------:R-:W-:Y:S05]  /*10d0*/  @!P0 BRA `(.L_x_16) ;  /* 0x00000000000c8947 */ /* 0x000fea0003800000 */
[----:B------:R-:W3:Y:S02]  /*10e0*/  LDC.64 R12, c[0x0][0x590] ;  /* 0x00016400ff0c7b82 */ /* 0x000ee40000000a00 */
[----:B---3--:R3:W5:Y:S01]  /*10f0*/  LDG.E R12, desc[UR16][R12.64] ;  /* 0x000000100c0c7981 */ /* 0x008762000c1e1900 */
[----:B------:R-:W-:Y:S05]  /*1100*/  BRA `(.L_x_15) ;  /* 0x0000000000047947 */ /* 0x000fea0003800000 */
.L_x_16:
[----:B------:R-:W4:Y:S02]  /*1110*/  LDC R12, c[0x0][0x584] ;  /* 0x00016100ff0c7b82 */ /* 0x000f240000000800 */
.L_x_15:
[----:B------:R-:W-:-:S13]  /*1120*/  LOP3.LUT P0, RZ, R14, 0xff, RZ, 0xc0, !PT ;  /* 0x000000ff0eff7812 */ /* 0x000fda000780c0ff */
[----:B------:R-:W-:Y:S05]  /*1130*/  @!P0 EXIT ;  /* 0x000000000000894d */ /* 0x000fea0003800000 */
[----:B------:R-:W-:Y:S01]  /*1140*/  ULDC UR4, c[0x0][0x28c] ;  /* 0x0000a30000047ab9 */ /* 0x000fe20000000800 */
[----:B------:R-:W-:Y:S01]  /*1150*/  LOP3.LUT R50, R6, 0x1, RZ, 0xfc, !PT ;  /* 0x0000000106327812 */ /* 0x000fe200078efcff */
[----:B------:R-:W-:-:S04]  /*1160*/  UIADD3 UR4, UR4, 0xff, URZ ;  /* 0x000000ff04047890 */ /* 0x000fc8000fffe03f */
[----:B------:R-:W-:-:S04]  /*1170*/  USHF.R.S32.HI UR5, URZ, 0x1f, UR4 ;  /* 0x0000001f3f057899 */ /* 0x000fc80008011404 */
[----:B------:R-:W-:-:S03]  /*1180*/  ULEA.HI UR5, UR5, UR4, URZ, 0x8 ;  /* 0x0000000405057291 */ /* 0x000fc6000f8f403f */
[----:B------:R-:W-:Y:S01]  /*1190*/  UMOV UR4, URZ ;  /* 0x0000003f00047c82 */ /* 0x000fe20008000000 */
[----:B------:R-:W-:-:S03]  /*11a0*/  USHF.R.S32.HI UR9, URZ, 0x8, UR5 ;  /* 0x000000083f097899 */ /* 0x000fc60008011405 */
[----:B------:R-:W-:-:S09]  /*11b0*/  UMOV UR5, URZ ;  /* 0x0000003f00057c82 */ /* 0x000fd20008000000 */
.L_x_73:
[----:B01----:R-:W-:Y:S01]  /*11c0*/  LOP3.LUT R4, R0, 0x80, RZ, 0xc0, !PT ;  /* 0x0000008000047812 */ /* 0x003fe200078ec0ff */
[----:B------:R-:W0:Y:S01]  /*11d0*/  S2UR UR12, SR_CgaCtaId ;  /* 0x00000000000c79c3 */ /* 0x000e220000008800 */
[----:B------:R-:W-:Y:S01]  /*11e0*/  UMOV UR11, 0x400 ;  /* 0x00000400000b7882 */ /* 0x000fe20000000000 */
[----:B------:R-:W-:Y:S01]  /*11f0*/  UMOV UR6, URZ ;  /* 0x0000003f00067c82 */ /* 0x000fe20008000000 */
[----:B------:R-:W-:Y:S01]  /*1200*/  SHF.R.U32.HI R4, RZ, 0x7, R4 ;  /* 0x00000007ff047819 */ /* 0x000fe20000011604 */
[----:B------:R-:W-:Y:S01]  /*1210*/  UMOV UR7, URZ ;  /* 0x0000003f00077c82 */ /* 0x000fe20008000000 */
[----:B---3--:R-:W-:Y:S01]  /*1220*/  IMAD.MOV.U32 R13, RZ, RZ, RZ ;  /* 0x000000ffff0d7224 */ /* 0x008fe200078e00ff */
[----:B------:R-:W-:Y:S02]  /*1230*/  CS2R R16, SRZ ;  /* 0x0000000000107805 */ /* 0x000fe4000001ff00 */
[----:B------:R-:W-:Y:S01]  /*1240*/  CS2R R20, SRZ ;  /* 0x0000000000147805 */ /* 0x000fe2000001ff00 */
[----:B------:R-:W1:Y:S01]  /*1250*/  LDC R5, c[0x0][0x28c] ;  /* 0x0000a300ff057b82 */ /* 0x000e620000000800 */
[----:B------:R-:W3:Y:S01]  /*1260*/  SHFL.IDX PT, R4, R4, RZ, 0x1f ;  /* 0x00001fff04047589 */ /* 0x000ee200000e0000 */
[----:B------:R-:W-:-:S02]  /*1270*/  CS2R R40, SRZ ;  /* 0x0000000000287805 */ /* 0x000fc4000001ff00 */
[----:B------:R-:W-:Y:S01]  /*1280*/  CS2R R44, SRZ ;  /* 0x00000000002c7805 */ /* 0x000fe2000001ff00 */
[----:B------:R-:W-:Y:S01]  /*1290*/  IMAD.MOV.U32 R42, RZ, RZ, RZ ;  /* 0x000000ffff2a7224 */ /* 0x000fe200078e00ff */
[----:B------:R-:W-:Y:S02]  /*12a0*/  CS2R R46, SRZ ;  /* 0x00000000002e7805 */ /* 0x000fe4000001ff00 */
[----:B------:R-:W-:Y:S01]  /*12b0*/  CS2R R48, SRZ ;  /* 0x0000000000307805 */ /* 0x000fe2000001ff00 */
[----:B------:R-:W-:Y:S01]  /*12c0*/  IMAD.MOV.U32 R51, RZ, RZ, RZ ;  /* 0x000000ffff337224 */ /* 0x000fe200078e00ff */
[----:B------:R-:W-:Y:S01]  /*12d0*/  CS2R R32, SRZ ;  /* 0x0000000000207805 */ /* 0x000fe2000001ff00 */
[----:B------:R-:W-:Y:S01]  /*12e0*/  IMAD.MOV.U32 R53, RZ, RZ, RZ ;  /* 0x000000ffff357224 */ /* 0x000fe200078e00ff */
[----:B------:R-:W-:Y:S01]  /*12f0*/  CS2R R34, SRZ ;  /* 0x0000000000227805 */ /* 0x000fe2000001ff00 */
[----:B------:R-:W-:Y:S01]  /*1300*/  IMAD.U32 R14, RZ, RZ, UR4 ;  /* 0x00000004ff0e7e24 */ /* 0x000fe2000f8e00ff */
[----:B------:R-:W-:-:S02]  /*1310*/  CS2R R36, SRZ ;  /* 0x0000000000247805 */ /* 0x000fc4000001ff00 */
[----:B------:R-:W-:Y:S02]  /*1320*/  CS2R R38, SRZ ;  /* 0x0000000000267805 */ /* 0x000fe4000001ff00 */
[----:B------:R-:W-:Y:S02]  /*1330*/  CS2R R24, SRZ ;  /* 0x0000000000187805 */ /* 0x000fe4000001ff00 */
[----:B--2---:R-:W-:Y:S01]  /*1340*/  CS2R R26, SRZ ;  /* 0x00000000001a7805 */ /* 0x004fe2000001ff00 */
[----:B0-----:R-:W-:Y:S01]  /*1350*/  ULEA UR11, UR12, UR11, 0x18 ;  /* 0x0000000b0c0b7291 */ /* 0x001fe2000f8ec03f */
[----:B------:R-:W-:Y:S02]  /*1360*/  CS2R R28, SRZ ;  /* 0x00000000001c7805 */ /* 0x000fe4000001ff00 */
[----:B------:R-:W-:Y:S01]  /*1370*/  CS2R R30, SRZ ;  /* 0x00000000001e7805 */ /* 0x000fe2000001ff00 */
[----:B------:R-:W-:Y:S01]  /*1380*/  UMOV UR12, UR5 ;  /* 0x00000005000c7c82 */ /* 0x000fe20008000000 */
[----:B-1----:R-:W-:-:S02]  /*1390*/  ISETP.GE.AND P0, PT, R5, 0x1, PT ;  /* 0x000000010500780c */ /* 0x002fc40003f06270 */
[----:B---3--:R-:W-:-:S13]  /*13a0*/  R2UR UR8, R4 ;  /* 0x00000000040872ca */ /* 0x008fda00000e0000 */
[----:B------:R-:W-:-:S04]  /*13b0*/  ULEA.HI UR10, UR8, UR8, URZ, 0x1 ;  /* 0x00000008080a7291 */ /* 0x000fc8000f8f083f */
[----:B------:R-:W-:-:S04]  /*13c0*/  ULOP3.LUT UR10, UR10, 0x7fffe, URZ, 0xc0, !UPT ;  /* 0x0007fffe0a0a7892 */ /* 0x000fc8000f8ec03f */
[----:B------:R-:W-:-:S03]  /*13d0*/  UIADD3 UR10, UR8, -UR10, URZ ;  /* 0x8000000a080a7290 */ /* 0x000fc6000fffe03f */
[----:B------:R-:W-:Y:S01]  /*13e0*/  UMOV UR8, URZ ;  /* 0x0000003f00087c82 */ /* 0x000fe20008000000 */
[----:B------:R-:W-:-:S04]  /*13f0*/  ULEA UR10, UR10, UR11, 0xd ;  /* 0x0000000b0a0a7291 */ /* 0x000fc8000f8e683f */
[----:B------:R-:W-:-:S04]  /*1400*/  UIADD3 UR10, UR10, 0x100, URZ ;  /* 0x000001000a0a7890 */ /* 0x000fc8000fffe03f */
[----:B------:R-:W-:-:S04]  /*1410*/  USHF.R.U32.HI UR10, URZ, 0x4, UR10 ;  /* 0x000000043f0a7899 */ /* 0x000fc8000801160a */
[----:B------:R-:W-:Y:S01]  /*1420*/  ULOP3.LUT UR10, UR10, 0x3fff, URZ, 0xc0, !UPT ;  /* 0x00003fff0a0a7892 */ /* 0x000fe2000f8ec03f */
[----:B------:R-:W-:Y:S11]  /*1430*/  @!P0 BRA `(.L_x_17) ;  /* 0x0000000800148947 */ /* 0x000ff60003800000 */
[----:B------:R-:W-:-:S13]  /*1440*/  ISETP.NE.AND P1, PT, R50, 0x3, PT ;  /* 0x000000033200780c */ /* 0x000fda0003f25270 */
[----:B------:R-:W-:Y:S05]  /*1450*/  @!P1 BRA `(.L_x_18) ;  /* 0x0000000000049947 */ /* 0x000fea0003800000 */
[----:B------:R-:W-:Y:S01]  /*1460*/  BPT.TRAP 0x1 ;  /* 0x000000040000795c */ /* 0x000fe20000300000 */
.L_x_18:
[----:B------:R-:W-:Y:S01]  /*1470*/  ULEA UR6, UR5, UR11, 0x3 ;  /* 0x0000000b05067291 */ /* 0x000fe2000f8e183f */
[----:B------:R-:W-:-:S05]  /*1480*/  IMAD.U32 R4, RZ, RZ, UR4 ;  /* 0x00000004ff047e24 */ /* 0x000fca000f8e00ff */
[----:B------:R-:W-:-:S04]  /*1490*/  SHF.L.U32 R4, R4, 0x1f, RZ ;  /* 0x0000001f04047819 */ /* 0x000fc800000006ff */
[----:B------:R0:W1:Y:S01]  /*14a0*/  SYNCS.PHASECHK.TRANS64.TRYWAIT P0, [UR6], R4 ;  /* 0x00000004ff0075a7 */ /* 0x0000620008000146 */
[----:B------:R-:W-:Y:S05]  /*14b0*/  @!P1 BRA `(.L_x_19) ;  /* 0x0000000000049947 */ /* 0x000fea0003800000 */
[----:B------:R-:W-:Y:S01]  /*14c0*/  BPT.TRAP 0x1 ;  /* 0x000000040000795c */ /* 0x000fe20000300000 */
.L_x_19:
[----:B-1----:R-:W-:Y:S05]  /*14d0*/  @P0 BRA `(.L_x_20) ;  /* 0x0000000000080947 */ /* 0x002fea0003800000 */
[----:B------:R-:W1:Y:S02]  /*14e0*/  SYNCS.PHASECHK.TRANS64.TRYWAIT P0, [UR6], R4 ;  /* 0x00000004ff0075a7 */ /* 0x000e640008000146 */
[----:B-1----:R-:W-:Y:S05]  /*14f0*/  @!P0 BRA `(.L_x_21) ;  /* 0x0000004800348947 */ /* 0x002fea0003800000 */
.L_x_20:
[----:B------:R-:W-:Y:S01]  /*1500*/  UIADD3 UR6, UR11, 0x30100, URZ ;  /* 0x000301000b067890 */ /* 0x000fe2000fffe03f */
[----:B------:R-:W-:Y:S01]  /*1510*/  WARPGROUP.ARRIVE ;  /* 0x00000000000079c5 */ /* 0x000fe20000000000 */
[----:B------:R-:W-:Y:S01]  /*1520*/  ULOP3.LUT UR8, UR10, 0x10000, URZ, 0xfc, !UPT ;  /* 0x000100000a087892 */ /* 0x000fe2000f8efc3f */
[----:B------:R-:W-:Y:S01]  /*1530*/  IMAD.MOV.U32 R13, RZ, RZ, RZ ;  /* 0x000000ffff0d7224 */ /* 0x000fe200078e00ff */
[----:B------:R-:W-:Y:S01]  /*1540*/  USHF.R.U32.HI UR6, URZ, 0x4, UR6 ;  /* 0x000000043f067899 */ /* 0x000fe20008011606 */
[----:B------:R-:W-:Y:S01]  /*1550*/  CS2R R16, SRZ ;  /* 0x0000000000107805 */ /* 0x000fe2000001ff00 */
[----:B------:R-:W-:Y:S01]  /*1560*/  UIMAD UR8, UR5, 0xc00, UR8 ;  /* 0x00000c00050878a4 */ /* 0x000fe2000f8e0208 */
[----:B------:R-:W-:Y:S01]  /*1570*/  CS2R R20, SRZ ;  /* 0x0000000000147805 */ /* 0x000fe2000001ff00 */
[----:B------:R-:W-:Y:S01]  /*1580*/  ULOP3.LUT UR6, UR6, 0x3fff, URZ, 0xc0, !UPT ;  /* 0x00003fff06067892 */ /* 0x000fe2000f8ec03f */
[----:B------:R-:W-:Y:S01]  /*1590*/  CS2R R40, SRZ ;  /* 0x0000000000287805 */ /* 0x000fe2000001ff00 */
[----:B------:R-:W-:Y:S01]  /*15a0*/  UIADD3 UR7, UR8, 0x400, URZ ;  /* 0x0000040008077890 */ /* 0x000fe2000fffe03f */
[----:B------:R-:W-:Y:S01]  /*15b0*/  CS2R R44, SRZ ;  /* 0x00000000002c7805 */ /* 0x000fe2000001ff00 */
[----:B------:R-:W-:Y:S01]  /*15c0*/  ULOP3.LUT UR6, UR6, 0x10000, URZ, 0xfc, !UPT ;  /* 0x0001000006067892 */ /* 0x000fe2000f8efc3f */
[----:B------:R-:W-:Y:S01]  /*15d0*/  IMAD.MOV.U32 R42, RZ, RZ, RZ ;  /* 0x000000ffff2a7224 */ /* 0x000fe200078e00ff */
[----:B------:R-:W-:Y:S01]  /*15e0*/  UMOV UR12, UR8 ;  /* 0x00000008000c7c82 */ /* 0x000fe20008000000 */
[----:B------:R-:W-:Y:S01]  /*15f0*/  UMOV UR13, 0x40000040 ;  /* 0x40000040000d7882 */ /* 0x000fe20000000000 */
[----:B------:R-:W-:Y:S01]  /*1600*/  ULEA UR6, UR5, UR6, 0x8 ;  /* 0x0000000605067291 */ /* 0x000fe2000f8e403f */
[----:B------:R-:W-:Y:S01]  /*1610*/  CS2R R46, SRZ ;  /* 0x00000000002e7805 */ /* 0x000fe2000001ff00 */
[----:B------:R-:W-:Y:S01]  /*1620*/  UMOV UR15, 0x40000040 ;  /* 0x40000040000f7882 */ /* 0x000fe20000000000 */
[----:B------:R-:W-:Y:S01]  /*1630*/  CS2R R48, SRZ ;  /* 0x0000000000307805 */ /* 0x000fe2000001ff00 */
[----:B------:R-:W-:-:S02]  /*1640*/  IMAD.MOV.U32 R51, RZ, RZ, RZ ;  /* 0x000000ffff337224 */ /* 0x000fc400078e00ff */
[----:B------:R-:W-:Y:S01]  /*1650*/  IMAD.MOV.U32 R53, RZ, RZ, RZ ;  /* 0x000000ffff357224 */ /* 0x000fe200078e00ff */
[----:B------:R-:W-:Y:S02]  /*1660*/  UMOV UR14, UR6 ;  /* 0x00000006000e7c82 */ /* 0x000fe40008000000 */
[----:B------:R-:W-:Y:S01]  /*1670*/  QGMMA.64x16x32.F32.E4M3.E4M3 R32, gdesc[UR12], RZ, !UPT ;  /* 0x002000000c2079f3 */ /* 0x000fe2000c7008ff */
[----:B------:R-:W-:Y:S01]  /*1680*/  UMOV UR12, UR7 ;  /* 0x00000007000c7c82 */ /* 0x000fe20008000000 */
[----:B------:R-:W-:Y:S01]  /*1690*/  UMOV UR13, 0x40000040 ;  /* 0x40000040000d7882 */ /* 0x000fe20000000000 */
[----:B------:R-:W-:Y:S01]  /*16a0*/  UIADD3 UR7, UR8, 0x402, URZ ;  /* 0x0000040208077890 */ /* 0x000fe2000fffe03f */
[----:B------:R-:W-:Y:S01]  /*16b0*/  QGMMA.64x16x32.F32.E4M3.E4M3 R24, gdesc[UR12], RZ, !UPT ;  /* 0x002000000c1879f3 */ /* 0x000fe2000c7008ff */
[----:B------:R-:W-:Y:S02]  /*16c0*/  UIADD3 UR12, UR8, 0x2, URZ ;  /* 0x00000002080c7890 */ /* 0x000fe4000fffe03f */
[----:B------:R-:W-:Y:S01]  /*16d0*/  UIADD3 UR14, UR6, 0x2, URZ ;  /* 0x00000002060e7890 */ /* 0x000fe2000fffe03f */
[----:B------:R-:W-:Y:S01]  /*16e0*/  UMOV UR13, 0x40000040 ;  /* 0x40000040000d7882 */ /* 0x000fe20000000000 */
[----:B------:R-:W-:-:S07]  /*16f0*/  UMOV UR15, 0x40000040 ;  /* 0x40000040000f7882 */ /* 0x000fce0000000000 */
[----:B------:R-:W-:Y:S01]  /*1700*/  QGMMA.64x16x32.F32.E4M3.E4M3 R32, gdesc[UR12], R32 ;  /* 0x002000000c2079f3 */ /* 0x000fe20008700820 */
[----:B------:R-:W-:Y:S01]  /*1710*/  UMOV UR12, UR7 ;  /* 0x00000007000c7c82 */ /* 0x000fe20008000000 */
[----:B------:R-:W-:Y:S01]  /*1720*/  UMOV UR13, 0x40000040 ;  /* 0x40000040000d7882 */ /* 0x000fe20000000000 */
[----:B------:R-:W-:Y:S01]  /*1730*/  UIADD3 UR7, UR8, 0x404, URZ ;  /* 0x0000040408077890 */ /* 0x000fe2000fffe03f */
[----:B------:R-:W-:Y:S01]  /*1740*/  QGMMA.64x16x32.F32.E4M3.E4M3 R24, gdesc[UR12], R24 ;  /* 0x002000000c1879f3 */ /* 0x000fe20008700818 */
        /* <DEDUP_REMOVED lines=43> */
[----:B------:R-:W-:Y:S01]  /*1a00*/  ULDC UR7, c[0x0][0x50c] ;  /* 0x0001430000077ab9 */ /* 0x000fe20000000800 */
[----:B------:R-:W-:Y:S01]  /*1a10*/  QGMMA.64x16x32.F32.E4M3.E4M3 R24, gdesc[UR12], R24 ;  /* 0x002000000c1879f3 */ /* 0x000fe20008700818 */
[----:B------:R-:W-:Y:S02]  /*1a20*/  UISETP.NE.AND UP0, UPT, UR7, 0x8, UPT ;  /* 0x000000080700788c */ /* 0x000fe4000bf05270 */
[----:B------:R-:W-:Y:S02]  /*1a30*/  UIADD3 UR12, UR8, 0x606, URZ ;  /* 0x00000606080c7890 */ /* 0x000fe4000fffe03f */
[----:B------:R-:W-:Y:S02]  /*1a40*/  USEL UR7, URZ, 0x1, UP0 ;  /* 0x000000013f077887 */ /* 0x000fe40008000000 */
[----:B------:R-:W-:-:S02]  /*1a50*/  UIADD3 UR14, UR6, 0x86, URZ ;  /* 0x00000086060e7890 */ /* 0x000fc4000fffe03f */
[----:B------:R-:W-:Y:S02]  /*1a60*/  UIADD3 UR8, UR8, 0xa06, URZ ;  /* 0x00000a0608087890 */ /* 0x000fe4000fffe03f */
[----:B------:R-:W-:Y:S01]  /*1a70*/  ISETP.NE.AND P0, PT, RZ, UR7, PT ;  /* 0x00000007ff007c0c */ /* 0x000fe2000bf05270 */
[----:B------:R-:W-:Y:S01]  /*1a80*/  UMOV UR13, 0x40000040 ;  /* 0x40000040000d7882 */ /* 0x000fe20000000000 */
[----:B------:R-:W-:Y:S01]  /*1a90*/  UMOV UR15, 0x40000040 ;  /* 0x40000040000f7882 */ /* 0x000fe20000000000 */
[----:B------:R-:W-:Y:S02]  /*1aa0*/  UMOV UR6, 0x8 ;  /* 0x0000000800067882 */ /* 0x000fe40000000000 */
[----:B------:R-:W-:Y:S01]  /*1ab0*/  QGMMA.64x16x32.F32.E4M3.E4M3 R32, gdesc[UR12], R32 ;  /* 0x002000000c2079f3 */ /* 0x000fe20008700820 */
[----:B------:R-:W-:Y:S01]  /*1ac0*/  UMOV UR12, UR8 ;  /* 0x00000008000c7c82 */ /* 0x000fe20008000000 */
[----:B------:R-:W-:Y:S02]  /*1ad0*/  UMOV UR13, 0x40000040 ;  /* 0x40000040000d7882 */ /* 0x000fe40000000000 */
[----:B------:R-:W-:Y:S04]  /*1ae0*/  QGMMA.64x16x32.F32.E4M3.E4M3 R24, gdesc[UR12], R24, gsb0 ;  /* 0x002000000c1879f3 */ /* 0x000fe80008000818 */
[----:B------:R-:W-:Y:S05]  /*1af0*/  @!P0 BRA `(.L_x_22) ;  /* 0x0000000000488947 */ /* 0x000fea0003800000 */
[----:B------:R-:W-:Y:S02]  /*1b00*/  WARPGROUP.DEPBAR.LE gsb0, 0x0 ;  /* 0x00008000000079c5 */ /* 0x000fe40000010000 */
[----:B------:R-:W-:-:S01]  /*1b10*/  FADD R53, RZ, R32 ;  /* 0x00000020ff357221 */ /* 0x000fc20000000000 */
[----:B------:R-:W-:Y:S01]  /*1b20*/  FADD R48, RZ, R33 ;  /* 0x00000021ff307221 */ /* 0x000fe20000000000 */
        /* <DEDUP_REMOVED lines=14> */
[----:B------:R-:W-:-:S06]  /*1c10*/  UMOV UR6, URZ ;  /* 0x0000003f00067c82 */ /* 0x000fcc0008000000 */
.L_x_22:
[----:B------:R-:W-:-:S04]  /*1c20*/  UIADD3 UR12, UR5, 0x1, URZ ;  /* 0x00000001050c7890 */ /* 0x000fc8000fffe03f */
[----:B------:R-:W-:-:S04]  /*1c30*/  UISETP.NE.AND UP0, UPT, UR12, 0x4, UPT ;  /* 0x000000040c00788c */ /* 0x000fc8000bf05270 */
[----:B------:R-:W-:Y:S02]  /*1c40*/  USEL UR8, URZ, 0x1, UP0 ;  /* 0x000000013f087887 */ /* 0x000fe40008000000 */
[----:B------:R-:W-:Y:S02]  /*1c50*/  USEL UR12, UR12, URZ, UP0 ;  /* 0x0000003f0c0c7287 */ /* 0x000fe40008000000 */
[----:B------:R-:W-:-:S06]  /*1c60*/  ULOP3.LUT UR8, UR4, UR8, URZ, 0x3c, !UPT ;  /* 0x0000000804087292 */ /* 0x000fcc000f8e3c3f */
[----:B------:R-:W-:Y:S01]  /*1c70*/  IMAD.U32 R14, RZ, RZ, UR8 ;  /* 0x00000008ff0e7e24 */ /* 0x000fe2000f8e00ff */
[----:B------:R-:W-:-:S06]  /*1c80*/  UMOV UR8, 0x1 ;  /* 0x0000000100087882 */ /* 0x000fcc0000000000 */
.L_x_17:
[----:B------:R-:W-:-:S04]  /*1c90*/  UISETP.LT.AND UP0, UPT, UR9, 0x1, UPT ;  /* 0x000000010900788c */ /* 0x000fc8000bf01270 */
[----:B------:R-:W-:-:S04]  /*1ca0*/  USEL UR13, UR9, 0x1, UP0 ;  /* 0x00000001090d7887 */ /* 0x000fc80008000000 */
[----:B------:R-:W-:-:S04]  /*1cb0*/  UIADD3 UR13, UR9, -UR13, URZ ;  /* 0x8000000d090d7290 */ /* 0x000fc8000fffe03f */
[----:B------:R-:W-:-:S06]  /*1cc0*/  UISETP.GE.AND UP0, UPT, UR13, 0x1, UPT ;  /* 0x000000010d00788c */ /* 0x000fcc000bf06270 */
[----:B------:R-:W-:-:S13]  /*1cd0*/  PLOP3.LUT P0, PT, PT, PT, UP0, 0x80, 0x0 ;  /* 0x000000000000781c */ /* 0x000fda0003f0f008 */
[----:B------:R-:W-:Y:S05]  /*1ce0*/  @!P0 BRA `(.L_x_23) ;  /* 0x0000000800488947 */ /* 0x000fea0003800000 */
[----:B-1----:R-:W-:Y:S02]  /*1cf0*/  IMAD.U32 R5, RZ, RZ, UR5 ;  /* 0x00000005ff057e24 */ /* 0x002fe4000f8e00ff */
[----:B0-----:R-:W-:Y:S01]  /*1d00*/  IMAD.U32 R4, RZ, RZ, UR13 ;  /* 0x0000000dff047e24 */ /* 0x001fe2000f8e00ff */
[----:B------:R-:W-:-:S06]  /*1d10*/  ULDC UR13, c[0x0][0x50c] ;  /* 0x00014300000d7ab9 */ /* 0x000fcc0000000800 */
.L_x_31:
[----:B------:R-:W-:-:S13]  /*1d20*/  ISETP.NE.AND P1, PT, R50, 0x3, PT ;  /* 0x000000033200780c */ /* 0x000fda0003f25270 */
[----:B------:R-:W-:Y:S05]  /*1d30*/  @!P1 BRA `(.L_x_24) ;  /* 0x0000000000049947 */ /* 0x000fea0003800000 */
[----:B------:R-:W-:Y:S01]  /*1d40*/  BPT.TRAP 0x1 ;  /* 0x000000040000795c */ /* 0x000fe20000300000 */
.L_x_24:
[----:B------:R-:W0:Y:S01]  /*1d50*/  S2UR UR14, SR_CgaCtaId ;  /* 0x00000000000e79c3 */ /* 0x000e220000008800 */
[----:B------:R-:W-:Y:S01]  /*1d60*/  UMOV UR11, 0x400 ;  /* 0x00000400000b7882 */ /* 0x000fe20000000000 */
[----:B------:R-:W-:Y:S01]  /*1d70*/  SHF.L.U32 R10, R14, 0x1f, RZ ;  /* 0x0000001f0e0a7819 */ /* 0x000fe200000006ff */
[----:B0-----:R-:W-:-:S04]  /*1d80*/  ULEA UR11, UR14, UR11, 0x18 ;  /* 0x0000000b0e0b7291 */ /* 0x001fc8000f8ec03f */
[----:B------:R-:W-:-:S09]  /*1d90*/  ULEA UR14, UR12, UR11, 0x3 ;  /* 0x0000000b0c0e7291 */ /* 0x000fd2000f8e183f */
[----:B------:R0:W1:Y:S01]  /*1da0*/  SYNCS.PHASECHK.TRANS64.TRYWAIT P0, [UR14], R10 ;  /* 0x0000000aff0075a7 */ /* 0x000062000800014e */
[----:B------:R-:W-:Y:S05]  /*1db0*/  @!P1 BRA `(.L_x_25) ;  /* 0x0000000000049947 */ /* 0x000fea0003800000 */
[----:B------:R-:W-:Y:S01]  /*1dc0*/  BPT.TRAP 0x1 ;  /* 0x000000040000795c */ /* 0x000fe20000300000 */
.L_x_25:
[----:B-1----:R-:W-:Y:S05]  /*1dd0*/  @P0 BRA `(.L_x_26) ;  /* 0x0000000000080947 */ /* 0x002fea0003800000 */
[----:B------:R-:W1:Y:S02]  /*1de0*/  SYNCS.PHASECHK.TRANS64.TRYWAIT P0, [UR14], R10 ;  /* 0x0000000aff0075a7 */ /* 0x000e64000800014e */
[----:B-1----:R-:W-:Y:S05]  /*1df0*/  @!P0 BRA `(.L_x_27) ;  /* 0x00000040000c8947 */ /* 0x002fea0003800000 */
.L_x_26:
[----:B------:R-:W-:Y:S01]  /*1e00*/  UIADD3 UR14, UR11, 0x30100, URZ ;  /* 0x000301000b0e7890 */ /* 0x000fe2000fffe03f */
[----:B------:R-:W-:Y:S01]  /*1e10*/  WARPGROUP.ARRIVE ;  /* 0x00000000000079c5 */ /* 0x000fe20000000000 */
[----:B------:R-:W-:Y:S02]  /*1e20*/  UISETP.NE.AND UP0, UPT, UR7, URZ, UPT ;  /* 0x0000003f0700728c */ /* 0x000fe4000bf05270 */
[----:B------:R-:W-:Y:S02]  /*1e30*/  USHF.R.U32.HI UR14, URZ, 0x4, UR14 ;  /* 0x000000043f0e7899 */ /* 0x000fe4000801160e */
[----:B------:R-:W-:Y:S02]  /*1e40*/  USEL UR8, UR8, URZ, !UP0 ;  /* 0x0000003f08087287 */ /* 0x000fe4000c000000 */
[----:B------:R-:W-:Y:S02]  /*1e50*/  ULOP3.LUT UR7, UR14, 0x3fff, URZ, 0xc0, !UPT ;  /* 0x00003fff0e077892 */ /* 0x000fe4000f8ec03f */
[----:B------:R-:W-:-:S02]  /*1e60*/  ULOP3.LUT UR14, UR10, 0x10000, URZ, 0xfc, !UPT ;  /* 0x000100000a0e7892 */ /* 0x000fc4000f8efc3f */
[----:B------:R-:W-:Y:S02]  /*1e70*/  ULOP3.LUT UR7, UR7, 0x10000, URZ, 0xfc, !UPT ;  /* 0x0001000007077892 */ /* 0x000fe4000f8efc3f */
[----:B------:R-:W-:Y:S02]  /*1e80*/  UISETP.NE.U32.AND UP0, UPT, UR8, URZ, UPT ;  /* 0x0000003f0800728c */ /* 0x000fe4000bf05070 */
[----:B------:R-:W-:Y:S02]  /*1e90*/  UIMAD UR14, UR12, 0xc00, UR14 ;  /* 0x00000c000c0e78a4 */ /* 0x000fe4000f8e020e */
[----:B------:R-:W-:Y:S02]  /*1ea0*/  ULEA UR8, UR12, UR7, 0x8 ;  /* 0x000000070c087291 */ /* 0x000fe4000f8e403f */
[----:B------:R-:W-:Y:S01]  /*1eb0*/  UIADD3 UR7, UR14, 0x400, URZ ;  /* 0x000004000e077890 */ /* 0x000fe2000fffe03f */
[----:B------:R-:W-:Y:S02]  /*1ec0*/  UMOV UR21, 0x40000040 ;  /* 0x4000004000157882 */ /* 0x000fe40000000000 */
[----:B------:R-:W-:Y:S01]  /*1ed0*/  UMOV UR20, UR14 ;  /* 0x0000000e00147c82 */ /* 0x000fe20008000000 */
[----:B------:R-:W-:Y:S01]  /*1ee0*/  UMOV UR23, 0x40000040 ;  /* 0x4000004000177882 */ /* 0x000fe20000000000 */
[----:B------:R-:W-:Y:S01]  /*1ef0*/  UMOV UR22, UR8 ;  /* 0x0000000800167c82 */ /* 0x000fe20008000000 */
[----:B------:R-:W-:Y:S01]  /*1f00*/  UIADD3 UR6, UR6, 0x8, URZ ;  /* 0x0000000806067890 */ /* 0x000fe2000fffe03f */
[----:B------:R-:W-:Y:S01]  /*1f10*/  QGMMA.64x16x32.F32.E4M3.E4M3 R32, gdesc[UR20], R32, UP0 ;  /* 0x00200000142079f3 */ /* 0x000fe2000bf00820 */
[----:B------:R-:W-:Y:S01]  /*1f20*/  UMOV UR20, UR7 ;  /* 0x0000000700147c82 */ /* 0x000fe20008000000 */
[----:B------:R-:W-:Y:S01]  /*1f30*/  UMOV UR21, 0x40000040 ;  /* 0x4000004000157882 */ /* 0x000fe20000000000 */
[----:B------:R-:W-:Y:S01]  /*1f40*/  UIADD3 UR7, UR14, 0x402, URZ ;  /* 0x000004020e077890 */ /* 0x000fe2000fffe03f */
[----:B------:R-:W-:Y:S01]  /*1f50*/  QGMMA.64x16x32.F32.E4M3.E4M3 R24, gdesc[UR20], R24, UP0 ;  /* 0x00200000141879f3 */ /* 0x000fe2000bf00818 */
[----:B------:R-:W-:-:S02]  /*1f60*/  UIADD3 UR20, UR14, 0x2, URZ ;  /* 0x000000020e147890 */ /* 0x000fc4000fffe03f */
[----:B------:R-:W-:Y:S01]  /*1f70*/  UIADD3 UR22, UR8, 0x2, URZ ;  /* 0x0000000208167890 */ /* 0x000fe2000fffe03f */
[----:B------:R-:W-:Y:S01]  /*1f80*/  UMOV UR21, 0x40000040 ;  /* 0x4000004000157882 */ /* 0x000fe20000000000 */
[----:B------:R-:W-:Y:S01]  /*1f90*/  UMOV UR23, 0x40000040 ;  /* 0x4000004000177882 */ /* 0x000fe20000000000 */
[----:B------:R-:W-:-:S06]  /*1fa0*/  UISETP.NE.AND UP0, UPT, UR6, UR13, UPT ;  /* 0x0000000d0600728c */ /* 0x000fcc000bf05270 */
        /* <DEDUP_REMOVED lines=48> */
[----:B------:R-:W-:Y:S01]  /*22b0*/  USEL UR7, URZ, 0x1, UP0 ;  /* 0x000000013f077887 */ /* 0x000fe20008000000 */
[----:B------:R-:W-:Y:S01]  /*22c0*/  QGMMA.64x16x32.F32.E4M3.E4M3 R24, gdesc[UR20], R24 ;  /* 0x00200000141879f3 */ /* 0x000fe20008700818 */
[----:B------:R-:W-:Y:S02]  /*22d0*/  UIADD3 UR20, UR14, 0x606, URZ ;  /* 0x000006060e147890 */ /* 0x000fe4000fffe03f */
[----:B------:R-:W-:Y:S02]  /*22e0*/  UIADD3 UR22, UR8, 0x86, URZ ;  /* 0x0000008608167890 */ /* 0x000fe4000fffe03f */
[----:B------:R-:W-:Y:S01]  /*22f0*/  UIADD3 UR14, UR14, 0xa06, URZ ;  /* 0x00000a060e0e7890 */ /* 0x000fe2000fffe03f */
[----:B------:R-:W-:Y:S01]  /*2300*/  ISETP.NE.AND P0, PT, RZ, UR7, PT ;  /* 0x00000007ff007c0c */ /* 0x000fe2000bf05270 */
[----:B------:R-:W-:Y:S01]  /*2310*/  UMOV UR21, 0x40000040 ;  /* 0x4000004000157882 */ /* 0x000fe20000000000 */
[----:B------:R-:W-:-:S04]  /*2320*/  UMOV UR23, 0x40000040 ;  /* 0x4000004000177882 */ /* 0x000fc80000000000 */
[----:B------:R-:W-:Y:S01]  /*2330*/  QGMMA.64x16x32.F32.E4M3.E4M3 R32, gdesc[UR20], R32 ;  /* 0x00200000142079f3 */ /* 0x000fe20008700820 */
[----:B------:R-:W-:Y:S01]  /*2340*/  UMOV UR20, UR14 ;  /* 0x0000000e00147c82 */ /* 0x000fe20008000000 */
[----:B------:R-:W-:Y:S02]  /*2350*/  UMOV UR21, 0x40000040 ;  /* 0x4000004000157882 */ /* 0x000fe40000000000 */
[----:B------:R-:W-:Y:S03]  /*2360*/  QGMMA.64x16x32.F32.E4M3.E4M3 R24, gdesc[UR20], R24, gsb0 ;  /* 0x00200000141879f3 */ /* 0x000fe60008000818 */
[----:B------:R-:W-:Y:S02]  /*2370*/  WARPGROUP.DEPBAR.LE gsb0, 0x1 ;  /* 0x00008000000079c5 */ /* 0x000fe40000010100 */
[----:B------:R-:W-:Y:S05]  /*2380*/  @!P0 BRA `(.L_x_28) ;  /* 0x0000000000488947 */ /* 0x000fea0003800000 */
[----:B------:R-:W-:Y:S02]  /*2390*/  WARPGROUP.DEPBAR.LE gsb0, 0x0 ;  /* 0x00008000000079c5 */ /* 0x000fe40000010000 */
[----:B------:R-:W-:-:S01]  /*23a0*/  FADD R53, R32, R53 ;  /* 0x0000003520357221 */ /* 0x000fc20000000000 */
[----:B------:R-:W-:Y:S01]  /*23b0*/  FADD R48, R33, R48 ;  /* 0x0000003021307221 */ /* 0x000fe20000000000 */
        /* <DEDUP_REMOVED lines=14> */
[----:B------:R-:W-:-:S06]  /*24a0*/  UMOV UR6, URZ ;  /* 0x0000003f00067c82 */ /* 0x000fcc0008000000 */
.L_x_28:
[----:B------:R-:W-:Y:S05]  /*24b0*/  @!P1 BRA `(.L_x_29) ;  /* 0x0000000000049947 */ /* 0x000fea0003800000 */
[----:B------:R-:W-:Y:S01]  /*24c0*/  BPT.TRAP 0x1 ;  /* 0x000000040000795c */ /* 0x000fe20000300000 */
.L_x_29:
[----:B------:R-:W-:-:S13]  /*24d0*/  ISETP.NE.AND P0, PT, R7, RZ, PT ;  /* 0x000000ff0700720c */ /* 0x000fda0003f05270 */
[----:B01----:R-:W-:-:S05]  /*24e0*/  @P0 LEA R10, R5, UR11, 0x3 ;  /* 0x0000000b050a0c11 */ /* 0x003fca000f8e18ff */
[----:B------:R-:W-:-:S05]  /*24f0*/  @P0 VIADD R10, R10, 0x20 ;  /* 0x000000200a0a0836 */ /* 0x000fca0000000000 */
[----:B------:R-:W-:-:S04]  /*2500*/  @P0 PRMT R10, R3, 0x654, R10 ;  /* 0x00000654030a0816 */ /* 0x000fc8000000000a */
[----:B------:R0:W-:Y:S01]  /*2510*/  @P0 SYNCS.ARRIVE.TRANS64.RED.A1T0 RZ, [R10+URZ], RZ ;  /* 0x000000ff0aff09a7 */ /* 0x0001e2000810043f */
[----:B------:R-:W-:-:S13]  /*2520*/  ISETP.GT.U32.AND P0, PT, R6, 0x1, PT ;  /* 0x000000010600780c */ /* 0x000fda0003f04070 */
[----:B0-----:R-:W-:Y:S05]  /*2530*/  @P0 BRA `(.L_x_30) ;  /* 0x0000000000040947 */ /* 0x001fea0003800000 */
[----:B------:R-:W-:Y:S01]  /*2540*/  BPT.TRAP 0x1 ;  /* 0x000000040000795c */ /* 0x000fe20000300000 */
.L_x_30:
[----:B------:R-:W-:Y:S01]  /*2550*/  UIADD3 UR12, UR12, 0x1, URZ ;  /* 0x000000010c0c7890 */ /* 0x000fe2000fffe03f */
[C---:B------:R-:W-:Y:S01]  /*2560*/  ISETP.GT.AND P1, PT, R4.reuse, 0x1, PT ;  /* 0x000000010400780c */ /* 0x040fe20003f24270 */
[----:B------:R-:W-:Y:S02]  /*2570*/  VIADD R5, R5, 0x1 ;  /* 0x0000000105057836 */ /* 0x000fe40000000000 */
[----:B------:R-:W-:Y:S01]  /*2580*/  UISETP.NE.AND UP0, UPT, UR12, 0x4, UPT ;  /* 0x000000040c00788c */ /* 0x000fe2000bf05270 */
[----:B------:R-:W-:Y:S02]  /*2590*/  VIADD R4, R4, 0xffffffff ;  /* 0xffffffff04047836 */ /* 0x000fe40000000000 */
[C---:B------:R-:W-:Y:S01]  /*25a0*/  ISETP.NE.AND P0, PT, R5.reuse, 0x4, PT ;  /* 0x000000040500780c */ /* 0x040fe20003f05270 */
[----:B------:R-:W-:Y:S02]  /*25b0*/  USEL UR8, URZ, 0x1, UP0 ;  /* 0x000000013f087887 */ /* 0x000fe40008000000 */
[----:B------:R-:W-:Y:S01]  /*25c0*/  USEL UR12, UR12, URZ, UP0 ;  /* 0x0000003f0c0c7287 */ /* 0x000fe20008000000 */
[----:B------:R-:W-:-:S03]  /*25d0*/  SEL R5, R5, RZ, P0 ;  /* 0x000000ff05057207 */ /* 0x000fc60000000000 */
[----:B------:R-:W-:Y:S01]  /*25e0*/  LOP3.LUT R14, R14, UR8, RZ, 0x3c, !PT ;  /* 0x000000080e0e7c12 */ /* 0x000fe2000f8e3cff */
[----:B------:R-:W-:Y:S01]  /*25f0*/  UMOV UR8, 0x1 ;  /* 0x0000000100087882 */ /* 0x000fe20000000000 */
[----:B------:R-:W-:Y:S06]  /*2600*/  @P1 BRA `(.L_x_31) ;  /* 0xfffffff400c41947 */ /* 0x000fec000383ffff */
.L_x_23:
[----:B------:R-:W-:Y:S01]  /*2610*/  UISETP.NE.AND UP0, UPT, UR6, URZ, UPT ;  /* 0x0000003f0600728c */ /* 0x000fe2000bf05270 */
[----:B01----:R-:W0:Y:S03]  /*2620*/  LDC R4, c[0x0][0x28c] ;  /* 0x0000a300ff047b82 */ /* 0x003e260000000800 */
[----:B------:R-:W-:-:S06]  /*2630*/  USEL UR6, URZ, 0x1, !UP0 ;  /* 0x000000013f067887 */ /* 0x000fcc000c000000 */
[----:B------:R-:W-:Y:S02]  /*2640*/  ISETP.NE.AND P0, PT, RZ, UR6, PT ;  /* 0x00000006ff007c0c */ /* 0x000fe4000bf05270 */
[----:B0-----:R-:W-:-:S11]  /*2650*/  ISETP.GE.AND P1, PT, R4, 0x1, PT ;  /* 0x000000010400780c */ /* 0x001fd60003f26270 */
[----:B------:R-:W-:Y:S05]  /*2660*/  @!P0 BRA `(.L_x_32) ;  /* 0x0000000000448947 */ /* 0x000fea0003800000 */
[----:B------:R-:W-:Y:S02]  /*2670*/  WARPGROUP.DEPBAR.LE gsb0, 0x0 ;  /* 0x00008000000079c5 */ /* 0x000fe40000010000 */
[----:B------:R-:W-:Y:S01]  /*2680*/  FADD R53, R32, R53 ;  /* 0x0000003520357221 */ /* 0x000fe20000000000 */
        /* <DEDUP_REMOVED lines=14> */
[----:B------:R-:W-:-:S07]  /*2770*/  FADD R13, R13, R31 ;  /* 0x0000001f0d0d7221 */ /* 0x000fce0000000000 */
.L_x_32:
[----:B------:R-:W-:Y:S02]  /*2780*/  WARPGROUP.DEPBAR.LE gsb0, 0x0 ;  /* 0x00008000000079c5 */ /* 0x000fe40000010000 */
[----:B------:R-:W-:Y:S05]  /*2790*/  @!P1 BRA `(.L_x_33) ;  /* 0x0000000000489947 */ /* 0x000fea0003800000 */
[----:B------:R-:W-:-:S13]  /*27a0*/  ISETP.NE.AND P0, PT, R50, 0x3, PT ;  /* 0x000000033200780c */ /* 0x000fda0003f05270 */
[----:B------:R-:W-:Y:S05]  /*27b0*/  @!P0 BRA `(.L_x_34) ;  /* 0x0000000000048947 */ /* 0x000fea0003800000 */
[----:B------:R-:W-:Y:S01]  /*27c0*/  BPT.TRAP 0x1 ;  /* 0x000000040000795c */ /* 0x000fe20000300000 */
.L_x_34:
[----:B------:R-:W-:Y:S01]  /*27d0*/  ISETP.NE.AND P0, PT, R7, RZ, PT ;  /* 0x000000ff0700720c */ /* 0x000fe20003f05270 */
[----:B------:R-:W-:Y:S01]  /*27e0*/  UISETP.LT.AND UP1, UPT, UR9, 0x1, UPT ;  /* 0x000000010900788c */ /* 0x000fe2000bf21270 */
[----:B------:R-:W-:-:S11]  /*27f0*/  IMAD.U32 R5, RZ, RZ, UR11 ;  /* 0x0000000bff057e24 */ /* 0x000fd6000f8e00ff */
[----:B------:R-:W-:-:S05]  /*2800*/  VOTEU.ANY UP0, P0 ;  /* 0x00000000003f7886 */ /* 0x000fca0000000100 */
[----:B------:R-:W-:-:S04]  /*2810*/  @UP0 USEL UR6, UR9, 0x1, UP1 ;  /* 0x0000000109060887 */ /* 0x000fc80008800000 */
[----:B------:R-:W-:-:S06]  /*2820*/  @UP0 UIADD3 UR6, UR5, UR9, -UR6 ;  /* 0x0000000905060290 */ /* 0x000fcc000fffe806 */
[----:B------:R-:W-:-:S04]  /*2830*/  IMAD.U32 R4, RZ, RZ, UR6 ;  /* 0x00000006ff047e24 */ /* 0x000fc8000f8e00ff */
[----:B------:R-:W-:-:S05]  /*2840*/  @P0 IMAD.SHL.U32 R4, R4, 0x8, RZ ;  /* 0x0000000804040824 */ /* 0x000fca00078e00ff */
[----:B------:R-:W-:-:S04]  /*2850*/  @P0 LOP3.LUT R4, R4, 0x18, RZ, 0xc0, !PT ;  /* 0x0000001804040812 */ /* 0x000fc800078ec0ff */
[----:B------:R-:W-:-:S04]  /*2860*/  @P0 IADD3 R4, R5, 0x20, R4 ;  /* 0x0000002005040810 */ /* 0x000fc80007ffe004 */
[----:B------:R-:W-:-:S04]  /*2870*/  @P0 PRMT R4, R3, 0x654, R4 ;  /* 0x0000065403040816 */ /* 0x000fc80000000004 */
[----:B------:R0:W-:Y:S01]  /*2880*/  @P0 SYNCS.ARRIVE.TRANS64.RED.A1T0 RZ, [R4+URZ], RZ ;  /* 0x000000ff04ff09a7 */ /* 0x0001e2000810043f */
[----:B------:R-:W-:-:S13]  /*2890*/  ISETP.GT.U32.AND P0, PT, R6, 0x1, PT ;  /* 0x000000010600780c */ /* 0x000fda0003f04070 */
[----:B0-----:R-:W-:Y:S05]  /*28a0*/  @P0 BRA `(.L_x_33) ;  /* 0x0000000000040947 */ /* 0x001fea0003800000 */
[----:B------:R-:W-:Y:S01]  /*28b0*/  BPT.TRAP 0x1 ;  /* 0x000000040000795c */ /* 0x000fe20000300000 */
.L_x_33:
[----:B------:R-:W0:Y:S01]  /*28c0*/  LDC R18, c[0x0][0x288] ;  /* 0x0000a200ff127b82 */ /* 0x000e220000000800 */
[--C-:B------:R-:W-:Y:S01]  /*28d0*/  SHF.R.U32.HI R5, RZ, 0x2, R0.reuse ;  /* 0x00000002ff057819 */ /* 0x100fe20000011600 */
[----:B------:R-:W-:Y:S01]  /*28e0*/  IMAD.SHL.U32 R23, R15, 0x10, RZ ;  /* 0x000000100f177824 */ /* 0x000fe200078e00ff */
[C---:B------:R-:W-:Y:S01]  /*28f0*/  LOP3.LUT R10, R0.reuse, 0x60, RZ, 0xc0, !PT ;  /* 0x00000060000a7812 */ /* 0x040fe200078ec0ff */
[----:B------:R-:W-:Y:S01]  /*2900*/  ULDC UR6, c[0x0][0x284] ;  /* 0x0000a10000067ab9 */ /* 0x000fe20000000800 */
[----:B------:R-:W-:Y:S01]  /*2910*/  SHF.R.U32.HI R4, RZ, 0x7, R0 ;  /* 0x00000007ff047819 */ /* 0x000fe20000011600 */
[----:B------:R-:W-:Y:S01]  /*2920*/  IMAD.SHL.U32 R22, R0, 0x2, RZ ;  /* 0x0000000200167824 */ /* 0x000fe200078e00ff */
[----:B------:R-:W-:Y:S01]  /*2930*/  LOP3.LUT R5, R5, 0x7, RZ, 0xc0, !PT ;  /* 0x0000000705057812 */ /* 0x000fe200078ec0ff */
[----:B------:R-:W-:Y:S01]  /*2940*/  IMAD.MOV.U32 R15, RZ, RZ, RZ ;  /* 0x000000ffff0f7224 */ /* 0x000fe200078e00ff */
[----:B------:R-:W-:Y:S01]  /*2950*/  SHF.R.U32.HI R10, RZ, 0x1, R10 ;  /* 0x00000001ff0a7819 */ /* 0x000fe2000001160a */
[----:B------:R-:W-:Y:S01]  /*2960*/  IMAD.MOV.U32 R24, RZ, RZ, -0x1 ;  /* 0xffffffffff187424 */ /* 0x000fe200078e00ff */
[----:B------:R-:W-:-:S02]  /*2970*/  LOP3.LUT R4, R4, 0x1, RZ, 0xc0, !PT ;  /* 0x0000000104047812 */ /* 0x000fc400078ec0ff */
[----:B------:R-:W-:Y:S02]  /*2980*/  IADD3 R25, RZ, -R10, -R5 ;  /* 0x8000000aff197210 */ /* 0x000fe40007ffe805 */
[----:B------:R-:W-:Y:S01]  /*2990*/  LOP3.LUT R11, R0, 0x3, RZ, 0xc0, !PT ;  /* 0x00000003000b7812 */ /* 0x000fe200078ec0ff */
[C---:B------:R-:W-:Y:S01]  /*29a0*/  IMAD.SHL.U32 R14, R4.reuse, 0x40, RZ ;  /* 0x00000040040e7824 */ /* 0x040fe200078e00ff */
[----:B------:R-:W-:Y:S01]  /*29b0*/  LOP3.LUT R22, R23, 0x6, R22, 0xf8, !PT ;  /* 0x0000000617167812 */ /* 0x000fe200078ef816 */
[----:B------:R-:W-:Y:S02]  /*29c0*/  IMAD R25, R4, -0x40, R25 ;  /* 0xffffffc004197824 */ /* 0x000fe400078e0219 */
[----:B------:R-:W-:Y:S01]  /*29d0*/  IMAD R4, R19, 0xc0, RZ ;  /* 0x000000c013047824 */ /* 0x000fe200078e02ff */
[----:B------:R-:W-:Y:S02]  /*29e0*/  LOP3.LUT R5, R14, 0x40, R5, 0xe2, !PT ;  /* 0x000000400e057812 */ /* 0x000fe400078ee205 */
[----:B0-----:R-:W-:-:S02]  /*29f0*/  ISETP.GE.AND P0, PT, R23, R18, PT ;  /* 0x000000121700720c */ /* 0x001fc40003f06270 */
[----:B------:R-:W-:Y:S01]  /*2a00*/  LOP3.LUT R14, R5, R10, RZ, 0xfc, !PT ;  /* 0x0000000a050e7212 */ /* 0x000fe200078efcff */
[----:B------:R-:W-:Y:S01]  /*2a10*/  IMAD R10, R11, -0x2, R18 ;  /* 0xfffffffe0b0a7824 */ /* 0x000fe200078e0212 */
[C---:B------:R-:W-:Y:S02]  /*2a20*/  ISETP.GE.OR P0, PT, R4.reuse, UR6, P0 ;  /* 0x0000000604007c0c */ /* 0x040fe40008706670 */
[----:B------:R-:W-:Y:S01]  /*2a30*/  IADD3 R34, -R4, UR6, R25 ;  /* 0x0000000604227c10 */ /* 0x000fe2000fffe119 */
[----:B------:R-:W-:-:S04]  /*2a40*/  IMAD.WIDE R14, R19, 0xc0, R14 ;  /* 0x000000c0130e7825 */ /* 0x000fc800078e020e */
[----:B------:R-:W-:-:S06]  /*2a50*/  IMAD.IADD R35, R10, 0x1, -R23 ;  /* 0x000000010a237824 */ /* 0x000fcc00078e0a17 */
[----:B------:R-:W-:Y:S05]  /*2a60*/  @P0 BRA `(.L_x_35) ;  /* 0x0000001400600947 */ /* 0x000fea0003800000 */
[----:B------:R-:W0:Y:S01]  /*2a70*/  LDC.64 R30, c[0x0][0x5c8] ;  /* 0x00017200ff1e7b82 */ /* 0x000e220000000a00 */
[----:B------:R-:W-:Y:S01]  /*2a80*/  SHF.R.S32.HI R25, RZ, 0x1f, R43 ;  /* 0x0000001fff197819 */ /* 0x000fe2000001142b */
[----:B------:R-:W-:Y:S01]  /*2a90*/  ULDC.64 UR6, c[0x0][0x5d0] ;  /* 0x0001740000067ab9 */ /* 0x000fe20000000a00 */
[----:B------:R-:W-:Y:S01]  /*2aa0*/  SHF.R.S32.HI R23, RZ, 0x1f, R22 ;  /* 0x0000001fff177819 */ /* 0x000fe20000011416 */
[----:B------:R-:W-:Y:S02]  /*2ab0*/  BSSY B0, `(.L_x_35) ;  /* 0x0000153000007945 */ /* 0x000fe40003800000 */
[----:B------:R-:W-:-:S04]  /*2ac0*/  IMAD R4, R25, UR6, RZ ;  /* 0x0000000619047c24 */ /* 0x000fc8000f8e02ff */
[C---:B------:R-:W-:Y:S02]  /*2ad0*/  IMAD R11, R43.reuse, UR7, R4 ;  /* 0x000000072b0b7c24 */ /* 0x040fe4000f8e0204 */
[----:B------:R-:W-:Y:S01]  /*2ae0*/  IMAD.WIDE.U32 R4, R43, UR6, R22 ;  /* 0x000000062b047c25 */ /* 0x000fe2000f8e0016 */
[----:B------:R-:W-:-:S03]  /*2af0*/  ULDC.64 UR6, c[0x0][0x5c0] ;  /* 0x0001700000067ab9 */ /* 0x000fc60000000a00 */
[----:B------:R-:W-:Y:S02]  /*2b00*/  IMAD.IADD R5, R5, 0x1, R11 ;  /* 0x0000000105057824 */ /* 0x000fe400078e020b */
[-C--:B0-----:R-:W-:Y:S01]  /*2b10*/  IMAD R10, R15, R30.reuse, RZ ;  /* 0x0000001e0f0a7224 */ /* 0x081fe200078e02ff */
[----:B------:R-:W-:Y:S01]  /*2b20*/  SHF.L.U64.HI R26, R30, 0x3, R31 ;  /* 0x000000031e1a7819 */ /* 0x000fe2000001021f */
[----:B------:R-:W-:-:S04]  /*2b30*/  IMAD.WIDE.U32 R18, R14, R30, R4 ;  /* 0x0000001e0e127225 */ /* 0x000fc800078e0004 */
[----:B------:R-:W-:Y:S01]  /*2b40*/  IMAD R11, R14, R31, R10 ;  /* 0x0000001f0e0b7224 */ /* 0x000fe200078e020a */
[----:B------:R-:W-:Y:S01]  /*2b50*/  IADD3 R28, P2, R18, UR6, RZ ;  /* 0x00000006121c7c10 */ /* 0x000fe2000ff5e0ff */
[C---:B------:R-:W-:Y:S01]  /*2b60*/  IMAD.SHL.U32 R5, R30.reuse, 0x8, RZ ;  /* 0x000000081e057824 */ /* 0x040fe200078e00ff */
[----:B------:R-:W-:Y:S01]  /*2b70*/  LEA R10, P4, R30, R18, 0x7 ;  /* 0x000000121e0a7211 */ /* 0x000fe200078838ff */
[----:B------:R-:W-:-:S03]  /*2b80*/  IMAD.IADD R19, R19, 0x1, R11 ;  /* 0x0000000113137824 */ /* 0x000fc600078e020b */
[----:B------:R-:W-:Y:S02]  /*2b90*/  IADD3 R18, P1, P0, R18, UR6, R5 ;  /* 0x0000000612127c10 */ /* 0x000fe4000f83e005 */
[----:B------:R-:W-:Y:S02]  /*2ba0*/  IADD3.X R29, R19, UR7, RZ, P2, !PT ;  /* 0x00000007131d7c10 */ /* 0x000fe400097fe4ff */
[----:B----45:R-:W-:Y:S02]  /*2bb0*/  FSETP.NEU.AND P2, PT, R12, RZ, PT ;  /* 0x000000ff0c00720b */ /* 0x030fe40003f4d000 */
[----:B------:R-:W-:Y:S02]  /*2bc0*/  LEA.HI.X R11, R30, R19, R31, 0x7, P4 ;  /* 0x000000131e0b7211 */ /* 0x000fe400020f3c1f */
[C---:B------:R-:W-:Y:S02]  /*2bd0*/  IADD3 R4, P4, R10.reuse, UR6, RZ ;  /* 0x000000060a047c10 */ /* 0x040fe4000ff9e0ff */
[----:B------:R-:W-:-:S02]  /*2be0*/  IADD3 R10, P5, P6, R10, UR6, R5 ;  /* 0x000000060a0a7c10 */ /* 0x000fc4000febe005 */
[----:B------:R-:W-:Y:S02]  /*2bf0*/  IADD3.X R5, R11, UR7, RZ, P4, !PT ;  /* 0x000000070b057c10 */ /* 0x000fe4000a7fe4ff */
[--C-:B------:R-:W-:Y:S02]  /*2c00*/  IADD3.X R19, R19, UR7, R26.reuse, P1, P0 ;  /* 0x0000000713137c10 */ /* 0x100fe40008fe041a */
[----:B------:R-:W-:Y:S01]  /*2c10*/  IADD3.X R11, R11, UR7, R26, P5, P6 ;  /* 0x000000070b0b7c10 */ /* 0x000fe2000afec41a */
[----:B------:R-:W-:Y:S06]  /*2c20*/  @!P2 BRA `(.L_x_36) ;  /* 0x0000000c00dca947 */ /* 0x000fec0003800000 */
[----:B------:R-:W-:Y:S01]  /*2c30*/  ULDC.64 UR6, c[0x0][0x5b8] ;  /* 0x00016e0000067ab9 */ /* 0x000fe20000000a00 */
[----:B------:R-:W-:Y:S01]  /*2c40*/  ISETP.GE.AND P0, PT, R34, 0x1, PT ;  /* 0x000000012200780c */ /* 0x000fe20003f06270 */
[----:B------:R-:W-:Y:S01]  /*2c50*/  IMAD R26, R25, UR6, RZ ;  /* 0x00000006191a7c24 */ /* 0x000fe2000f8e02ff */
[----:B------:R-:W-:Y:S01]  /*2c60*/  ULDC.64 UR10, c[0x0][0x5a8] ;  /* 0x00016a00000a7ab9 */ /* 0x000fe20000000a00 */
[----:B------:R-:W-:Y:S01]  /*2c70*/  IMAD.WIDE.U32 R22, R43, UR6, R22 ;  /* 0x000000062b167c25 */ /* 0x000fe2000f8e0016 */
[----:B------:R-:W-:Y:S01]  /*2c80*/  ISETP.LT.OR P4, PT, R35, 0x1, !P0 ;  /* 0x000000012300780c */ /* 0x000fe20004781670 */
[----:B------:R-:W-:Y:S02]  /*2c90*/  BSSY B1, `(.L_x_37) ;  /* 0x000000c000017945 */ /* 0x000fe40003800000 */
[----:B------:R-:W-:Y:S01]  /*2ca0*/  IMAD R43, R43, UR7, R26 ;  /* 0x000000072b2b7c24 */ /* 0x000fe2000f8e021a */
[----:B------:R-:W-:Y:S02]  /*2cb0*/  ULDC.64 UR6, c[0x0][0x5b0] ;  /* 0x00016c0000067ab9 */ /* 0x000fe40000000a00 */
[----:B------:R-:W-:-:S02]  /*2cc0*/  IMAD R25, R15, UR6, RZ ;  /* 0x000000060f197c24 */ /* 0x000fc4000f8e02ff */
[----:B------:R-:W-:Y:S02]  /*2cd0*/  IMAD.IADD R23, R23, 0x1, R43 ;  /* 0x0000000117177824 */ /* 0x000fe400078e022b */
[C---:B------:R-:W-:Y:S02]  /*2ce0*/  IMAD R25, R14.reuse, UR7, R25 ;  /* 0x000000070e197c24 */ /* 0x040fe4000f8e0219 */
[----:B------:R-:W-:-:S03]  /*2cf0*/  IMAD.WIDE.U32 R26, R14, UR6, R22 ;  /* 0x000000060e1a7c25 */ /* 0x000fc6000f8e0016 */
[----:B------:R-:W-:-:S04]  /*2d00*/  IADD3 R30, P1, R26, UR10, RZ ;  /* 0x0000000a1a1e7c10 */ /* 0x000fc8000ff3e0ff */
[--C-:B------:R-:W-:Y:S02]  /*2d10*/  IADD3.X R31, R27, UR11, R25.reuse, P1, !PT ;  /* 0x0000000b1b1f7c10 */ /* 0x100fe40008ffe419 */
[----:B------:R-:W-:Y:S01]  /*2d20*/  PRMT R25, RZ, 0x7610, R25 ;  /* 0x00007610ff197816 */ /* 0x000fe20000000019 */
[----:B------:R-:W-:Y:S06]  /*2d30*/  @P4 BRA `(.L_x_38) ;  /* 0x0000000000044947 */ /* 0x000fec0003800000 */
[----:B------:R0:W5:Y:S02]  /*2d40*/  LDG.E.U8 R25, desc[UR16][R30.64] ;  /* 0x000000101e197981 */ /* 0x000164000c1e1100 */
.L_x_38:
[----:B------:R-:W-:Y:S05]  /*2d50*/  BSYNC B1 ;  /* 0x0000000000017941 */ /* 0x000fea0003800000 */
.L_x_37:
[----:B-----5:R-:W-:Y:S01]  /*2d60*/  LOP3.LUT R25, R25, 0xff, RZ, 0xc0, !PT ;  /* 0x000000ff19197812 */ /* 0x020fe200078ec0ff */
[----:B------:R-:W-:Y:S01]  /*2d70*/  BSSY B1, `(.L_x_39) ;  /* 0x000000b000017945 */ /* 0x000fe20003800000 */
[----:B------:R-:W-:Y:S02]  /*2d80*/  ISETP.LT.OR P2, PT, R35, 0x2, !P0 ;  /* 0x000000022300780c */ /* 0x000fe40004741670 */
[----:B------:R-:W-:-:S05]  /*2d90*/  F2FP.F16.E4M3.UNPACK_B R25, R25 ;  /* 0x00000019ff19723e */ /* 0x000fca00020006ff */
[----:B------:R-:W-:-:S05]  /*2da0*/  HADD2.F32 R25, -RZ, R25.H0_H0 ;  /* 0x20000019ff197230 */ /* 0x000fca0000004100 */
[----:B------:R-:W-:Y:S01]  /*2db0*/  FMUL R26, R25, R12 ;  /* 0x0000000c191a7220 */ /* 0x000fe20000400000 */
[----:B------:R-:W-:-:S03]  /*2dc0*/  PRMT R25, RZ, 0x7610, R25 ;  /* 0x00007610ff197816 */ /* 0x000fc60000000019 */
[----:B--2---:R-:W-:-:S05]  /*2dd0*/  FFMA R26, R53, R2, R26 ;  /* 0x00000002351a7223 */ /* 0x004fca000000001a */
[----:B------:R-:W-:-:S05]  /*2de0*/  F2FP.SATFINITE.E4M3.F32.PACK_AB_MERGE_C R27, RZ, R26, RZ ;  /* 0x0000001aff1b723e */ /* 0x000fca00048070ff */
[----:B------:R1:W-:Y:S01]  /*2df0*/  @!P4 STG.E.U8 desc[UR16][R28.64], R27 ;  /* 0x0000001b1c00c986 */ /* 0x0003e2000c101110 */
[----:B------:R-:W-:Y:S05]  /*2e00*/  @P2 BRA `(.L_x_40) ;  /* 0x0000000000042947 */ /* 0x000fea0003800000 */
[----:B------:R2:W5:Y:S02]  /*2e10*/  LDG.E.U8 R25, desc[UR16][R30.64+0x1] ;  /* 0x000001101e197981 */ /* 0x000564000c1e1100 */
.L_x_40:
[----:B------:R-:W-:Y:S05]  /*2e20*/  BSYNC B1 ;  /* 0x0000000000017941 */ /* 0x000fea0003800000 */
.L_x_39:
[----:B-----5:R-:W-:Y:S01]  /*2e30*/  LOP3.LUT R25, R25, 0xff, RZ, 0xc0, !PT ;  /* 0x000000ff19197812 */ /* 0x020fe200078ec0ff */
[----:B------:R-:W-:Y:S01]  /*2e40*/  BSSY B1, `(.L_x_41) ;  /* 0x0000013000017945 */ /* 0x000fe20003800000 */
[----:B------:R-:W-:Y:S02]  /*2e50*/  IADD3 R33, P1, R14, 0x8, RZ ;  /* 0x000000080e217810 */ /* 0x000fe40007f3e0ff */
[----:B------:R-:W-:-:S03]  /*2e60*/  F2FP.F16.E4M3.UNPACK_B R25, R25 ;  /* 0x00000019ff19723e */ /* 0x000fc600020006ff */
[----:B------:R-:W-:Y:S01]  /*2e70*/  IMAD.X R26, RZ, RZ, R15, P1 ;  /* 0x000000ffff1a7224 */ /* 0x000fe200008e060f */
[----:B------:R-:W-:Y:S01]  /*2e80*/  ISETP.GE.AND P1, PT, R34, 0x9, PT ;  /* 0x000000092200780c */ /* 0x000fe20003f26270 */
[----:B------:R-:W-:Y:S02]  /*2e90*/  HADD2.F32 R25, -RZ, R25.H0_H0 ;  /* 0x20000019ff197230 */ /* 0x000fe40000004100 */
[----:B------:R-:W-:Y:S01]  /*2ea0*/  IMAD R32, R26, UR6, RZ ;  /* 0x000000061a207c24 */ /* 0x000fe2000f8e02ff */
[----:B------:R-:W-:Y:S01]  /*2eb0*/  ISETP.LT.OR P5, PT, R35, 0x1, !P1 ;  /* 0x000000012300780c */ /* 0x000fe20004fa1670 */
[----:B-1----:R-:W-:-:S04]  /*2ec0*/  IMAD.WIDE.U32 R26, R33, UR6, R22 ;  /* 0x00000006211a7c25 */ /* 0x002fc8000f8e0016 */
[----:B------:R-:W-:Y:S01]  /*2ed0*/  FMUL R25, R25, R12 ;  /* 0x0000000c19197220 */ /* 0x000fe20000400000 */
[----:B------:R-:W-:-:S03]  /*2ee0*/  IMAD R33, R33, UR7, R32 ;  /* 0x0000000721217c24 */ /* 0x000fc6000f8e0220 */
[----:B------:R-:W-:Y:S01]  /*2ef0*/  FFMA R25, R48, R2, R25 ;  /* 0x0000000230197223 */ /* 0x000fe20000000019 */
[----:B------:R-:W-:-:S04]  /*2f00*/  IADD3 R26, P4, R26, UR10, RZ ;  /* 0x0000000a1a1a7c10 */ /* 0x000fc8000ff9e0ff */
[----:B------:R-:W-:Y:S02]  /*2f10*/  F2FP.SATFINITE.E4M3.F32.PACK_AB_MERGE_C R37, RZ, R25, RZ ;  /* 0x00000019ff25723e */ /* 0x000fe400048070ff */
[----:B------:R-:W-:Y:S02]  /*2f20*/  IADD3.X R27, R27, UR11, R33, P4, !PT ;  /* 0x0000000b1b1b7c10 */ /* 0x000fe4000a7fe421 */
[----:B------:R-:W-:Y:S01]  /*2f30*/  PRMT R25, RZ, 0x7610, R25 ;  /* 0x00007610ff197816 */ /* 0x000fe20000000019 */
[----:B------:R1:W-:Y:S01]  /*2f40*/  @!P2 STG.E.U8 desc[UR16][R28.64+0x1], R37 ;  /* 0x000001251c00a986 */ /* 0x0003e2000c101110 */
[----:B------:R-:W-:Y:S05]  /*2f50*/  @P5 BRA `(.L_x_42) ;  /* 0x0000000000045947 */ /* 0x000fea0003800000 */
[----:B------:R3:W5:Y:S02]  /*2f60*/  LDG.E.U8 R25, desc[UR16][R26.64] ;  /* 0x000000101a197981 */ /* 0x000764000c1e1100 */
.L_x_42:
[----:B------:R-:W-:Y:S05]  /*2f70*/  BSYNC B1 ;  /* 0x0000000000017941 */ /* 0x000fea0003800000 */
.L_x_41:
[----:B-----5:R-:W-:Y:S01]  /*2f80*/  LOP3.LUT R25, R25, 0xff, RZ, 0xc0, !PT ;  /* 0x000000ff19197812 */ /* 0x020fe200078ec0ff */
[----:B------:R-:W-:Y:S01]  /*2f90*/  BSSY B1, `(.L_x_43) ;  /* 0x000000b000017945 */ /* 0x000fe20003800000 */
[----:B------:R-:W-:Y:S02]  /*2fa0*/  ISETP.LT.OR P2, PT, R35, 0x2, !P1 ;  /* 0x000000022300780c */ /* 0x000fe40004f41670 */
[----:B------:R-:W-:-:S05]  /*2fb0*/  F2FP.F16.E4M3.UNPACK_B R25, R25 ;  /* 0x00000019ff19723e */ /* 0x000fca00020006ff */
[----:B------:R-:W-:-:S05]  /*2fc0*/  HADD2.F32 R25, -RZ, R25.H0_H0 ;  /* 0x20000019ff197230 */ /* 0x000fca0000004100 */
[----:B------:R-:W-:Y:S01]  /*2fd0*/  FMUL R32, R25, R12 ;  /* 0x0000000c19207220 */ /* 0x000fe20000400000 */
[----:B------:R-:W-:-:S03]  /*2fe0*/  PRMT R25, RZ, 0x7610, R25 ;  /* 0x00007610ff197816 */ /* 0x000fc60000000019 */
[----:B------:R-:W-:-:S05]  /*2ff0*/  FFMA R32, R51, R2, R32 ;  /* 0x0000000233207223 */ /* 0x000fca0000000020 */
[----:B------:R-:W-:-:S05]  /*3000*/  F2FP.SATFINITE.E4M3.F32.PACK_AB_MERGE_C R33, RZ, R32, RZ ;  /* 0x00000020ff21723e */ /* 0x000fca00048070ff */
[----:B------:R4:W-:Y:S01]  /*3010*/  @!P5 STG.E.U8 desc[UR16][R18.64], R33 ;  /* 0x000000211200d986 */ /* 0x0009e2000c101110 */
[----:B------:R-:W-:Y:S05]  /*3020*/  @P2 BRA `(.L_x_44) ;  /* 0x0000000000042947 */ /* 0x000fea0003800000 */
[----:B------:R0:W5:Y:S02]  /*3030*/  LDG.E.U8 R25, desc[UR16][R26.64+0x1] ;  /* 0x000001101a197981 */ /* 0x000164000c1e1100 */
.L_x_44:
[----:B------:R-:W-:Y:S05]  /*3040*/  BSYNC B1 ;  /* 0x0000000000017941 */ /* 0x000fea0003800000 */
.L_x_43:
[----:B-----5:R-:W-:Y:S01]  /*3050*/  LOP3.LUT R25, R25, 0xff, RZ, 0xc0, !PT ;  /* 0x000000ff19197812 */ /* 0x020fe200078ec0ff */
[----:B------:R-:W-:Y:S01]  /*3060*/  BSSY B1, `(.L_x_45) ;  /* 0x000000b000017945 */ /* 0x000fe20003800000 */
[----:B------:R-:W-:Y:S02]  /*3070*/  ISETP.LT.OR P4, PT, R35, 0x9, !P0 ;  /* 0x000000092300780c */ /* 0x000fe40004781670 */
[----:B------:R-:W-:-:S05]  /*3080*/  F2FP.F16.E4M3.UNPACK_B R25, R25 ;  /* 0x00000019ff19723e */ /* 0x000fca00020006ff */
[----:B------:R-:W-:-:S05]  /*3090*/  HADD2.F32 R25, -RZ, R25.H0_H0 ;  /* 0x20000019ff197230 */ /* 0x000fca0000004100 */
[----:B------:R-:W-:-:S04]  /*30a0*/  FMUL R25, R25, R12 ;  /* 0x0000000c19197220 */ /* 0x000fc80000400000 */
[----:B------:R-:W-:-:S05]  /*30b0*/  FFMA R25, R46, R2, R25 ;  /* 0x000000022e197223 */ /* 0x000fca0000000019 */
[----:B----4-:R-:W-:Y:S02]  /*30c0*/  F2FP.SATFINITE.E4M3.F32.PACK_AB_MERGE_C R33, RZ, R25, RZ ;  /* 0x00000019ff21723e */ /* 0x010fe400048070ff */
[----:B------:R-:W-:-:S03]  /*30d0*/  PRMT R25, RZ, 0x7610, R25 ;  /* 0x00007610ff197816 */ /* 0x000fc60000000019 */
[----:B------:R4:W-:Y:S01]  /*30e0*/  @!P2 STG.E.U8 desc[UR16][R18.64+0x1], R33 ;  /* 0x000001211200a986 */ /* 0x0009e2000c101110 */
[----:B------:R-:W-:Y:S05]  /*30f0*/  @P4 BRA `(.L_x_46) ;  /* 0x0000000000044947 */ /* 0x000fea0003800000 */
[----:B------:R0:W5:Y:S02]  /*3100*/  LDG.E.U8 R25, desc[UR16][R30.64+0x8] ;  /* 0x000008101e197981 */ /* 0x000164000c1e1100 */
.L_x_46:
[----:B------:R-:W-:Y:S05]  /*3110*/  BSYNC B1 ;  /* 0x0000000000017941 */ /* 0x000fea0003800000 */
.L_x_45:
        /* <DEDUP_REMOVED lines=8> */
[----:B----4-:R-:W-:-:S05]  /*31a0*/  F2FP.SATFINITE.E4M3.F32.PACK_AB_MERGE_C R33, RZ, R32, RZ ;  /* 0x00000020ff21723e */ /* 0x010fca00048070ff */
[----:B------:R4:W-:Y:S01]  /*31b0*/  @!P4 STG.E.U8 desc[UR16][R28.64+0x8], R33 ;  /* 0x000008211c00c986 */ /* 0x0009e2000c101110 */
[----:B------:R-:W-:Y:S05]  /*31c0*/  @P0 BRA `(.L_x_48) ;  /* 0x0000000000040947 */ /* 0x000fea0003800000 */
[----:B------:R0:W5:Y:S02]  /*31d0*/  LDG.E.U8 R25, desc[UR16][R30.64+0x9] ;  /* 0x000009101e197981 */ /* 0x000164000c1e1100 */
.L_x_48:
[----:B------:R-:W-:Y:S05]  /*31e0*/  BSYNC B1 ;  /* 0x0000000000017941 */ /* 0x000fea0003800000 */
.L_x_47:
[----:B-----5:R-:W-:Y:S01]  /*31f0*/  LOP3.LUT R25, R25, 0xff, RZ, 0xc0, !PT ;  /* 0x000000ff19197812 */ /* 0x020fe200078ec0ff */
[----:B------:R-:W-:Y:S01]  /*3200*/  BSSY B1, `(.L_x_49) ;  /* 0x000000b000017945 */ /* 0x000fe20003800000 */
[----:B------:R-:W-:Y:S02]  /*3210*/  ISETP.LT.OR P2, PT, R35, 0x9, !P1 ;  /* 0x000000092300780c */ /* 0x000fe40004f41670 */
[----:B------:R-:W-:-:S05]  /*3220*/  F2FP.F16.E4M3.UNPACK_B R25, R25 ;  /* 0x00000019ff19723e */ /* 0x000fca00020006ff */
[----:B------:R-:W-:-:S05]  /*3230*/  HADD2.F32 R25, -RZ, R25.H0_H0 ;  /* 0x20000019ff197230 */ /* 0x000fca0000004100 */
[----:B------:R-:W-:-:S04]  /*3240*/  FMUL R25, R25, R12 ;  /* 0x0000000c19197220 */ /* 0x000fc80000400000 */
[----:B------:R-:W-:-:S05]  /*3250*/  FFMA R25, R44, R2, R25 ;  /* 0x000000022c197223 */ /* 0x000fca0000000019 */
[----:B0-2---:R-:W-:Y:S02]  /*3260*/  F2FP.SATFINITE.E4M3.F32.PACK_AB_MERGE_C R31, RZ, R25, RZ ;  /* 0x00000019ff1f723e */ /* 0x005fe400048070ff */
[----:B------:R-:W-:-:S03]  /*3270*/  PRMT R25, RZ, 0x7610, R25 ;  /* 0x00007610ff197816 */ /* 0x000fc60000000019 */
[----:B------:R0:W-:Y:S01]  /*3280*/  @!P0 STG.E.U8 desc[UR16][R28.64+0x9], R31 ;  /* 0x0000091f1c008986 */ /* 0x0001e2000c101110 */
[----:B------:R-:W-:Y:S05]  /*3290*/  @P2 BRA `(.L_x_50) ;  /* 0x0000000000042947 */ /* 0x000fea0003800000 */
[----:B------:R2:W5:Y:S02]  /*32a0*/  LDG.E.U8 R25, desc[UR16][R26.64+0x8] ;  /* 0x000008101a197981 */ /* 0x000564000c1e1100 */
.L_x_50:
[----:B------:R-:W-:Y:S05]  /*32b0*/  BSYNC B1 ;  /* 0x0000000000017941 */ /* 0x000fea0003800000 */
.L_x_49:
[----:B-----5:R-:W-:Y:S01]  /*32c0*/  LOP3.LUT R25, R25, 0xff, RZ, 0xc0, !PT ;  /* 0x000000ff19197812 */ /* 0x020fe200078ec0ff */
[----:B------:R-:W-:Y:S01]  /*32d0*/  BSSY B1, `(.L_x_51) ;  /* 0x000000b000017945 */ /* 0x000fe20003800000 */
[----:B------:R-:W-:Y:S02]  /*32e0*/  ISETP.LT.OR P1, PT, R35, 0xa, !P1 ;  /* 0x0000000a2300780c */ /* 0x000fe40004f21670 */
[----:B------:R-:W-:-:S05]  /*32f0*/  F2FP.F16.E4M3.UNPACK_B R25, R25 ;  /* 0x00000019ff19723e */ /* 0x000fca00020006ff */
[----:B------:R-:W-:-:S05]  /*3300*/  HADD2.F32 R25, -RZ, R25.H0_H0 ;  /* 0x20000019ff197230 */ /* 0x000fca0000004100 */
[----:B01--4-:R-:W-:Y:S01]  /*3310*/  FMUL R28, R25, R12 ;  /* 0x0000000c191c7220 */ /* 0x013fe20000400000 */
[----:B------:R-:W-:-:S03]  /*3320*/  PRMT R25, RZ, 0x7610, R25 ;  /* 0x00007610ff197816 */ /* 0x000fc60000000019 */
[----:B------:R-:W-:-:S05]  /*3330*/  FFMA R28, R47, R2, R28 ;  /* 0x000000022f1c7223 */ /* 0x000fca000000001c */
[----:B------:R-:W-:-:S05]  /*3340*/  F2FP.SATFINITE.E4M3.F32.PACK_AB_MERGE_C R29, RZ, R28, RZ ;  /* 0x0000001cff1d723e */ /* 0x000fca00048070ff */
[----:B------:R0:W-:Y:S01]  /*3350*/  @!P2 STG.E.U8 desc[UR16][R18.64+0x8], R29 ;  /* 0x0000081d1200a986 */ /* 0x0001e2000c101110 */
[----:B------:R-:W-:Y:S05]  /*3360*/  @P1 BRA `(.L_x_52) ;  /* 0x0000000000041947 */ /* 0x000fea0003800000 */
[----:B------:R1:W5:Y:S02]  /*3370*/  LDG.E.U8 R25, desc[UR16][R26.64+0x9] ;  /* 0x000009101a197981 */ /* 0x000364000c1e1100 */
.L_x_52:
[----:B------:R-:W-:Y:S05]  /*3380*/  BSYNC B1 ;  /* 0x0000000000017941 */ /* 0x000fea0003800000 */
.L_x_51:
[----:B-----5:R-:W-:Y:S01]  /*3390*/  LOP3.LUT R25, R25, 0xff, RZ, 0xc0, !PT ;  /* 0x000000ff19197812 */ /* 0x020fe200078ec0ff */
[----:B------:R-:W-:Y:S01]  /*33a0*/  BSSY B1, `(.L_x_53) ;  /* 0x0000013000017945 */ /* 0x000fe20003800000 */
[----:B0-----:R-:W-:Y:S02]  /*33b0*/  IADD3 R29, P0, R14, 0x80, RZ ;  /* 0x000000800e1d7810 */ /* 0x001fe40007f1e0ff */
[----:B------:R-:W-:-:S03]  /*33c0*/  F2FP.F16.E4M3.UNPACK_B R25, R25 ;  /* 0x00000019ff19723e */ /* 0x000fc600020006ff */
[----:B-123--:R-:W-:Y:S01]  /*33d0*/  IMAD.X R26, RZ, RZ, R15, P0 ;  /* 0x000000ffff1a7224 */ /* 0x00efe200000e060f */
[----:B------:R-:W-:Y:S01]  /*33e0*/  ISETP.GE.AND P0, PT, R34, 0x81, PT ;  /* 0x000000812200780c */ /* 0x000fe20003f06270 */
[----:B------:R-:W-:Y:S02]  /*33f0*/  HADD2.F32 R25, -RZ, R25.H0_H0 ;  /* 0x20000019ff197230 */ /* 0x000fe40000004100 */
[----:B------:R-:W-:Y:S01]  /*3400*/  IMAD R28, R26, UR6, RZ ;  /* 0x000000061a1c7c24 */ /* 0x000fe2000f8e02ff */
[----:B------:R-:W-:Y:S01]  /*3410*/  ISETP.LT.OR P4, PT, R35, 0x1, !P0 ;  /* 0x000000012300780c */ /* 0x000fe20004781670 */
[----:B------:R-:W-:-:S04]  /*3420*/  IMAD.WIDE.U32 R26, R29, UR6, R22 ;  /* 0x000000061d1a7c25 */ /* 0x000fc8000f8e0016 */
        /* <DEDUP_REMOVED lines=10> */
.L_x_54:
[----:B------:R-:W-:Y:S05]  /*34d0*/  BSYNC B1 ;  /* 0x0000000000017941 */ /* 0x000fea0003800000 */
.L_x_53:
[----:B-----5:R-:W-:Y:S01]  /*34e0*/  LOP3.LUT R25, R25, 0xff, RZ, 0xc0, !PT ;  /* 0x000000ff19197812 */ /* 0x020fe200078ec0ff */
[----:B------:R-:W-:Y:S01]  /*34f0*/  BSSY B1, `(.L_x_55) ;  /* 0x000000b000017945 */ /* 0x000fe20003800000 */
[----:B------:R-:W-:Y:S02]  /*3500*/  ISETP.LT.OR P2, PT, R35, 0x2, !P0 ;  /* 0x000000022300780c */ /* 0x000fe40004741670 */
[----:B------:R-:W-:-:S05]  /*3510*/  F2FP.F16.E4M3.UNPACK_B R25, R25 ;  /* 0x00000019ff19723e */ /* 0x000fca00020006ff */
[----:B------:R-:W-:-:S05]  /*3520*/  HADD2.F32 R25, -RZ, R25.H0_H0 ;  /* 0x20000019ff197230 */ /* 0x000fca0000004100 */
[----:B0-----:R-:W-:-:S04]  /*3530*/  FMUL R18, R25, R12 ;  /* 0x0000000c19127220 */ /* 0x001fc80000400000 */
[----:B------:R-:W-:-:S05]  /*3540*/  FFMA R18, R45, R2, R18 ;  /* 0x000000022d127223 */ /* 0x000fca0000000012 */
[----:B------:R-:W-:Y:S02]  /*3550*/  F2FP.SATFINITE.E4M3.F32.PACK_AB_MERGE_C R19, RZ, R18, RZ ;  /* 0x00000012ff13723e */ /* 0x000fe400048070ff */
[----:B------:R-:W-:-:S03]  /*3560*/  PRMT R18, RZ, 0x7610, R18 ;  /* 0x00007610ff127816 */ /* 0x000fc60000000012 */
[----:B------:R0:W-:Y:S01]  /*3570*/  @!P4 STG.E.U8 desc[UR16][R4.64], R19 ;  /* 0x000000130400c986 */ /* 0x0001e2000c101110 */
[----:B------:R-:W-:Y:S05]  /*3580*/  @P2 BRA `(.L_x_56) ;  /* 0x0000000000042947 */ /* 0x000fea0003800000 */
[----:B------:R2:W5:Y:S02]  /*3590*/  LDG.E.U8 R18, desc[UR16][R26.64+0x1] ;  /* 0x000001101a127981 */ /* 0x000564000c1e1100 */
.L_x_56:
[----:B------:R-:W-:Y:S05]  /*35a0*/  BSYNC B1 ;  /* 0x0000000000017941 */ /* 0x000fea0003800000 */
.L_x_55:
[----:B-----5:R-:W-:Y:S01]  /*35b0*/  LOP3.LUT R18, R18, 0xff, RZ, 0xc0, !PT ;  /* 0x000000ff12127812 */ /* 0x020fe200078ec0ff */
[----:B------:R-:W-:Y:S01]  /*35c0*/  BSSY B1, `(.L_x_57) ;  /* 0x0000013000017945 */ /* 0x000fe20003800000 */
[----:B------:R-:W-:Y:S02]  /*35d0*/  IADD3 R25, P1, R14, 0x88, RZ ;  /* 0x000000880e197810 */ /* 0x000fe40007f3e0ff */
[----:B------:R-:W-:-:S03]  /*35e0*/  F2FP.F16.E4M3.UNPACK_B R18, R18 ;  /* 0x00000012ff12723e */ /* 0x000fc600020006ff */
[----:B------:R-:W-:Y:S01]  /*35f0*/  IMAD.X R14, RZ, RZ, R15, P1 ;  /* 0x000000ffff0e7224 */ /* 0x000fe200008e060f */
[----:B------:R-:W-:Y:S01]  /*3600*/  ISETP.GE.AND P1, PT, R34, 0x89, PT ;  /* 0x000000892200780c */ /* 0x000fe20003f26270 */
[----:B0-----:R-:W-:Y:S01]  /*3610*/  HADD2.F32 R19, -RZ, R18.H0_H0 ;  /* 0x20000012ff137230 */ /* 0x001fe20000004100 */
[----:B------:R-:W-:Y:S01]  /*3620*/  PRMT R18, RZ, 0x7610, R18 ;  /* 0x00007610ff127816 */ /* 0x000fe20000000012 */
        /* <DEDUP_REMOVED lines=8> */
[----:B------:R-:W-:-:S03]  /*36b0*/  IADD3.X R15, R23, UR11, R25, P4, !PT ;  /* 0x0000000b170f7c10 */ /* 0x000fc6000a7fe419 */
[----:B------:R0:W-:Y:S01]  /*36c0*/  @!P2 STG.E.U8 desc[UR16][R4.64+0x1], R19 ;  /* 0x000001130400a986 */ /* 0x0001e2000c101110 */
[----:B------:R-:W-:Y:S05]  /*36d0*/  @P5 BRA `(.L_x_58) ;  /* 0x0000000000045947 */ /* 0x000fea0003800000 */
[----:B------:R3:W5:Y:S02]  /*36e0*/  LDG.E.U8 R18, desc[UR16][R14.64] ;  /* 0x000000100e127981 */ /* 0x000764000c1e1100 */
.L_x_58:
[----:B------:R-:W-:Y:S05]  /*36f0*/  BSYNC B1 ;  /* 0x0000000000017941 */ /* 0x000fea0003800000 */
.L_x_57:
[----:B-----5:R-:W-:Y:S01]  /*3700*/  LOP3.LUT R18, R18, 0xff, RZ, 0xc0, !PT ;  /* 0x000000ff12127812 */ /* 0x020fe200078ec0ff */
[----:B------:R-:W-:Y:S01]  /*3710*/  BSSY B1, `(.L_x_59) ;  /* 0x000000b000017945 */ /* 0x000fe20003800000 */
[----:B------:R-:W-:Y:S02]  /*3720*/  ISETP.LT.OR P2, PT, R35, 0x2, !P1 ;  /* 0x000000022300780c */ /* 0x000fe40004f41670 */
[----:B------:R-:W-:-:S05]  /*3730*/  F2FP.F16.E4M3.UNPACK_B R18, R18 ;  /* 0x00000012ff12723e */ /* 0x000fca00020006ff */
[----:B0-----:R-:W-:-:S05]  /*3740*/  HADD2.F32 R19, -RZ, R18.H0_H0 ;  /* 0x20000012ff137230 */ /* 0x001fca0000004100 */
[----:B------:R-:W-:-:S04]  /*3750*/  FMUL R18, R19, R12 ;  /* 0x0000000c13127220 */ /* 0x000fc80000400000 */
[----:B------:R-:W-:-:S05]  /*3760*/  FFMA R18, R41, R2, R18 ;  /* 0x0000000229127223 */ /* 0x000fca0000000012 */
[----:B------:R-:W-:Y:S02]  /*3770*/  F2FP.SATFINITE.E4M3.F32.PACK_AB_MERGE_C R19, RZ, R18, RZ ;  /* 0x00000012ff13723e */ /* 0x000fe400048070ff */
[----:B------:R-:W-:-:S03]  /*3780*/  PRMT R18, RZ, 0x7610, R18 ;  /* 0x00007610ff127816 */ /* 0x000fc60000000012 */
[----:B------:R0:W-:Y:S01]  /*3790*/  @!P5 STG.E.U8 desc[UR16][R10.64], R19 ;  /* 0x000000130a00d986 */ /* 0x0001e2000c101110 */
[----:B------:R-:W-:Y:S05]  /*37a0*/  @P2 BRA `(.L_x_60) ;  /* 0x0000000000042947 */ /* 0x000fea0003800000 */
[----:B------:R4:W5:Y:S02]  /*37b0*/  LDG.E.U8 R18, desc[UR16][R14.64+0x1] ;  /* 0x000001100e127981 */ /* 0x000964000c1e1100 */
.L_x_60:
[----:B------:R-:W-:Y:S05]  /*37c0*/  BSYNC B1 ;  /* 0x0000000000017941 */ /* 0x000fea0003800000 */
.L_x_59:
[----:B-----5:R-:W-:Y:S01]  /*37d0*/  LOP3.LUT R18, R18, 0xff, RZ, 0xc0, !PT ;  /* 0x000000ff12127812 */ /* 0x020fe200078ec0ff */
[----:B------:R-:W-:Y:S01]  /*37e0*/  BSSY B1, `(.L_x_61) ;  /* 0x000000b000017945 */ /* 0x000fe20003800000 */
[----:B------:R-:W-:Y:S02]  /*37f0*/  ISETP.LT.OR P4, PT, R35, 0x9, !P0 ;  /* 0x000000092300780c */ /* 0x000fe40004781670 */
[----:B------:R-:W-:-:S05]  /*3800*/  F2FP.F16.E4M3.UNPACK_B R18, R18 ;  /* 0x00000012ff12723e */ /* 0x000fca00020006ff */
[----:B0-----:R-:W-:Y:S01]  /*3810*/  HADD2.F32 R19, -RZ, R18.H0_H0 ;  /* 0x20000012ff137230 */ /* 0x001fe20000004100 */
[----:B------:R-:W-:-:S04]  /*3820*/  PRMT R18, RZ, 0x7610, R18 ;  /* 0x00007610ff127816 */ /* 0x000fc80000000012 */
[----:B------:R-:W-:-:S04]  /*3830*/  FMUL R19, R19, R12 ;  /* 0x0000000c13137220 */ /* 0x000fc80000400000 */
[----:B------:R-:W-:-:S05]  /*3840*/  FFMA R19, R20, R2, R19 ;  /* 0x0000000214137223 */ /* 0x000fca0000000013 */
[----:B------:R-:W-:-:S05]  /*3850*/  F2FP.SATFINITE.E4M3.F32.PACK_AB_MERGE_C R19, RZ, R19, RZ ;  /* 0x00000013ff13723e */ /* 0x000fca00048070ff */
[----:B------:R0:W-:Y:S01]  /*3860*/  @!P2 STG.E.U8 desc[UR16][R10.64+0x1], R19 ;  /* 0x000001130a00a986 */ /* 0x0001e2000c101110 */
[----:B------:R-:W-:Y:S05]  /*3870*/  @P4 BRA `(.L_x_62) ;  /* 0x0000000000044947 */ /* 0x000fea0003800000 */
[----:B------:R0:W5:Y:S02]  /*3880*/  LDG.E.U8 R18, desc[UR16][R26.64+0x8] ;  /* 0x000008101a127981 */ /* 0x000164000c1e1100 */
.L_x_62:
[----:B------:R-:W-:Y:S05]  /*3890*/  BSYNC B1 ;  /* 0x0000000000017941 */ /* 0x000fea0003800000 */
.L_x_61:
        /* <DEDUP_REMOVED lines=12> */
.L_x_64:
[----:B------:R-:W-:Y:S05]  /*3960*/  BSYNC B1 ;  /* 0x0000000000017941 */ /* 0x000fea0003800000 */
.L_x_63:
[----:B-----5:R-:W-:Y:S01]  /*3970*/  LOP3.LUT R18, R18, 0xff, RZ, 0xc0, !PT ;  /* 0x000000ff12127812 */ /* 0x020fe200078ec0ff */
[----:B------:R-:W-:Y:S01]  /*3980*/  BSSY B1, `(.L_x_65) ;  /* 0x000000b000017945 */ /* 0x000fe20003800000 */
[----:B------:R-:W-:Y:S02]  /*3990*/  ISETP.LT.OR P2, PT, R35, 0x9, !P1 ;  /* 0x000000092300780c */ /* 0x000fe40004f41670 */
[----:B------:R-:W-:-:S05]  /*39a0*/  F2FP.F16.E4M3.UNPACK_B R18, R18 ;  /* 0x00000012ff12723e */ /* 0x000fca00020006ff */
[----:B0-----:R-:W-:-:S05]  /*39b0*/  HADD2.F32 R19, -RZ, R18.H0_H0 ;  /* 0x20000012ff137230 */ /* 0x001fca0000004100 */
[----:B------:R-:W-:-:S04]  /*39c0*/  FMUL R19, R19, R12 ;  /* 0x0000000c13137220 */ /* 0x000fc80000400000 */
[----:B------:R-:W-:Y:S01]  /*39d0*/  FFMA R19, R16, R2, R19 ;  /* 0x0000000210137223 */ /* 0x000fe20000000013 */
[----:B------:R-:W-:-:S04]  /*39e0*/  PRMT R16, RZ, 0x7610, R16 ;  /* 0x00007610ff107816 */ /* 0x000fc80000000010 */
[----:B------:R-:W-:-:S05]  /*39f0*/  F2FP.SATFINITE.E4M3.F32.PACK_AB_MERGE_C R19, RZ, R19, RZ ;  /* 0x00000013ff13723e */ /* 0x000fca00048070ff */
[----:B------:R0:W-:Y:S01]  /*3a00*/  @!P0 STG.E.U8 desc[UR16][R4.64+0x9], R19 ;  /* 0x0000091304008986 */ /* 0x0001e2000c101110 */
[----:B------:R-:W-:Y:S05]  /*3a10*/  @P2 BRA `(.L_x_66) ;  /* 0x0000000000042947 */ /* 0x000fea0003800000 */
[----:B------:R0:W5:Y:S02]  /*3a20*/  LDG.E.U8 R16, desc[UR16][R14.64+0x8] ;  /* 0x000008100e107981 */ /* 0x000164000c1e1100 */
.L_x_66:
[----:B------:R-:W-:Y:S05]  /*3a30*/  BSYNC B1 ;  /* 0x0000000000017941 */ /* 0x000fea0003800000 */
.L_x_65:
        /* <DEDUP_REMOVED lines=12> */
.L_x_68:
[----:B------:R-:W-:Y:S05]  /*3b00*/  BSYNC B1 ;  /* 0x0000000000017941 */ /* 0x000fea0003800000 */
.L_x_67:
[----:B------:R-:W-:Y:S05]  /*3b10*/  @P1 BRA `(.L_x_69) ;  /* 0x0000000400301947 */ /* 0x000fea0003800000 */
[----:B-----5:R-:W-:-:S04]  /*3b20*/  LOP3.LUT R4, R4, 0xff, RZ, 0xc0, !PT ;  /* 0x000000ff04047812 */ /* 0x020fc800078ec0ff */
[----:B------:R-:W-:-:S05]  /*3b30*/  F2FP.F16.E4M3.UNPACK_B R4, R4 ;  /* 0x00000004ff04723e */ /* 0x000fca00020006ff */
[----:B0-----:R-:W-:-:S05]  /*3b40*/  HADD2.F32 R5, -RZ, R4.H0_H0 ;  /* 0x20000004ff057230 */ /* 0x001fca0000004100 */
[----:B------:R-:W-:-:S04]  /*3b50*/  FMUL R4, R5, R12 ;  /* 0x0000000c05047220 */ /* 0x000fc80000400000 */
[----:B------:R-:W-:-:S05]  /*3b60*/  FFMA R4, R13, R2, R4 ;  /* 0x000000020d047223 */ /* 0x000fca0000000004 */
[----:B------:R-:W-:-:S05]  /*3b70*/  F2FP.SATFINITE.E4M3.F32.PACK_AB_MERGE_C R5, RZ, R4, RZ ;  /* 0x00000004ff05723e */ /* 0x000fca00048070ff */
[----:B------:R0:W-:Y:S01]  /*3b80*/  STG.E.U8 desc[UR16][R10.64+0x9], R5 ;  /* 0x000009050a007986 */ /* 0x0001e2000c101110 */
[----:B------:R-:W-:Y:S05]  /*3b90*/  BRA `(.L_x_69) ;  /* 0x0000000400107947 */ /* 0x000fea0003800000 */
.L_x_36:
[C---:B------:R-:W-:Y:S01]  /*3ba0*/  ISETP.GE.AND P0, PT, R34.reuse, 0x1, PT ;  /* 0x000000012200780c */ /* 0x040fe20003f06270 */
[-C--:B--2---:R-:W-:Y:S01]  /*3bb0*/  FMUL R53, R53, R2.reuse ;  /* 0x0000000235357220 */ /* 0x084fe20000400000 */
[----:B------:R-:W-:Y:S01]  /*3bc0*/  ISETP.GE.AND P2, PT, R34, 0x9, PT ;  /* 0x000000092200780c */ /* 0x000fe20003f46270 */
[-C--:B------:R-:W-:Y:S01]  /*3bd0*/  FMUL R48, R48, R2.reuse ;  /* 0x0000000230307220 */ /* 0x080fe20000400000 */
[----:B------:R-:W-:Y:S01]  /*3be0*/  ISETP.LT.OR P1, PT, R35, 0x1, !P0 ;  /* 0x000000012300780c */ /* 0x000fe20004721670 */
[-C--:B------:R-:W-:Y:S01]  /*3bf0*/  FMUL R51, R51, R2.reuse ;  /* 0x0000000233337220 */ /* 0x080fe20000400000 */
[----:B------:R-:W-:Y:S01]  /*3c00*/  F2FP.SATFINITE.E4M3.F32.PACK_AB_MERGE_C R53, RZ, R53, RZ ;  /* 0x00000035ff35723e */ /* 0x000fe200048070ff */
[-C--:B------:R-:W-:Y:S01]  /*3c10*/  FMUL R46, R46, R2.reuse ;  /* 0x000000022e2e7220 */ /* 0x080fe20000400000 */
[C---:B------:R-:W-:Y:S01]  /*3c20*/  ISETP.LT.OR P4, PT, R35.reuse, 0x2, !P0 ;  /* 0x000000022300780c */ /* 0x040fe20004781670 */
[-C--:B------:R-:W-:Y:S01]  /*3c30*/  FMUL R44, R44, R2.reuse ;  /* 0x000000022c2c7220 */ /* 0x080fe20000400000 */
[----:B------:R-:W-:Y:S01]  /*3c40*/  ISETP.LT.OR P5, PT, R35, 0x1, !P2 ;  /* 0x000000012300780c */ /* 0x000fe200057a1670 */
[-C--:B------:R-:W-:Y:S01]  /*3c50*/  FMUL R49, R49, R2.reuse ;  /* 0x0000000231317220 */ /* 0x080fe20000400000 */
[----:B------:R-:W-:Y:S01]  /*3c60*/  ISETP.LT.OR P6, PT, R35, 0x2, !P2 ;  /* 0x000000022300780c */ /* 0x000fe200057c1670 */
[----:B------:R-:W-:Y:S01]  /*3c70*/  FMUL R47, R47, R2 ;  /* 0x000000022f2f7220 */ /* 0x000fe20000400000 */
[----:B------:R-:W-:Y:S01]  /*3c80*/  F2FP.SATFINITE.E4M3.F32.PACK_AB_MERGE_C R15, RZ, R48, RZ ;  /* 0x00000030ff0f723e */ /* 0x000fe200048070ff */
[-C--:B------:R-:W-:Y:S01]  /*3c90*/  FMUL R42, R42, R2.reuse ;  /* 0x000000022a2a7220 */ /* 0x080fe20000400000 */
[----:B------:R-:W-:Y:S01]  /*3ca0*/  F2FP.SATFINITE.E4M3.F32.PACK_AB_MERGE_C R51, RZ, R51, RZ ;  /* 0x00000033ff33723e */ /* 0x000fe200048070ff */
[----:B------:R-:W-:Y:S01]  /*3cb0*/  @!P1 STG.E.U8 desc[UR16][R28.64], R53 ;  /* 0x000000351c009986 */ /* 0x000fe2000c101110 */
[----:B------:R-:W-:Y:S01]  /*3cc0*/  ISETP.LT.OR P1, PT, R35, 0x9, !P0 ;  /* 0x000000092300780c */ /* 0x000fe20004721670 */
[----:B------:R-:W-:Y:S01]  /*3cd0*/  FMUL R45, R45, R2 ;  /* 0x000000022d2d7220 */ /* 0x000fe20000400000 */
[C---:B------:R-:W-:Y:S01]  /*3ce0*/  ISETP.LT.OR P0, PT, R35.reuse, 0xa, !P0 ;  /* 0x0000000a2300780c */ /* 0x040fe20004701670 */
[----:B------:R0:W-:Y:S01]  /*3cf0*/  @!P4 STG.E.U8 desc[UR16][R28.64+0x1], R15 ;  /* 0x0000010f1c00c986 */ /* 0x0001e2000c101110 */
[----:B------:R-:W-:Y:S01]  /*3d00*/  F2FP.SATFINITE.E4M3.F32.PACK_AB_MERGE_C R23, RZ, R46, RZ ;  /* 0x0000002eff17723e */ /* 0x000fe200048070ff */
[----:B------:R-:W-:Y:S01]  /*3d10*/  FMUL R40, R40, R2 ;  /* 0x0000000228287220 */ /* 0x000fe20000400000 */
[----:B------:R-:W-:Y:S01]  /*3d20*/  F2FP.SATFINITE.E4M3.F32.PACK_AB_MERGE_C R25, RZ, R44, RZ ;  /* 0x0000002cff19723e */ /* 0x000fe200048070ff */
[----:B------:R-:W-:Y:S01]  /*3d30*/  @!P5 STG.E.U8 desc[UR16][R18.64], R51 ;  /* 0x000000331200d986 */ /* 0x000fe2000c101110 */
[----:B------:R-:W-:Y:S01]  /*3d40*/  ISETP.LT.OR P4, PT, R35, 0x9, !P2 ;  /* 0x000000092300780c */ /* 0x000fe20005781670 */
[-C--:B------:R-:W-:Y:S01]  /*3d50*/  FMUL R41, R41, R2.reuse ;  /* 0x0000000229297220 */ /* 0x080fe20000400000 */
[----:B------:R-:W-:Y:S01]  /*3d60*/  ISETP.LT.OR P2, PT, R35, 0xa, !P2 ;  /* 0x0000000a2300780c */ /* 0x000fe20005741670 */
[----:B------:R1:W-:Y:S01]  /*3d70*/  @!P6 STG.E.U8 desc[UR16][R18.64+0x1], R23 ;  /* 0x000001171200e986 */ /* 0x0003e2000c101110 */
[----:B------:R-:W-:Y:S01]  /*3d80*/  F2FP.SATFINITE.E4M3.F32.PACK_AB_MERGE_C R49, RZ, R49, RZ ;  /* 0x00000031ff31723e */ /* 0x000fe200048070ff */
[-C--:B------:R-:W-:Y:S01]  /*3d90*/  FMUL R20, R20, R2.reuse ;  /* 0x0000000214147220 */ /* 0x080fe20000400000 */
[----:B------:R-:W-:Y:S01]  /*3da0*/  F2FP.SATFINITE.E4M3.F32.PACK_AB_MERGE_C R47, RZ, R47, RZ ;  /* 0x0000002fff2f723e */ /* 0x000fe200048070ff */
[----:B------:R-:W-:Y:S01]  /*3db0*/  @!P0 STG.E.U8 desc[UR16][R28.64+0x9], R25 ;  /* 0x000009191c008986 */ /* 0x000fe2000c101110 */
[----:B------:R-:W-:Y:S01]  /*3dc0*/  ISETP.GE.AND P0, PT, R34, 0x81, PT ;  /* 0x000000812200780c */ /* 0x000fe20003f06270 */
[----:B------:R-:W-:Y:S01]  /*3dd0*/  FMUL R21, R21, R2 ;  /* 0x0000000215157220 */ /* 0x000fe20000400000 */
[----:B0-----:R-:W-:Y:S01]  /*3de0*/  F2FP.SATFINITE.E4M3.F32.PACK_AB_MERGE_C R15, RZ, R42, RZ ;  /* 0x0000002aff0f723e */ /* 0x001fe200048070ff */
[----:B------:R-:W-:Y:S01]  /*3df0*/  @!P1 STG.E.U8 desc[UR16][R28.64+0x8], R49 ;  /* 0x000008311c009986 */ /* 0x000fe2000c101110 */
[C---:B------:R-:W-:Y:S01]  /*3e00*/  ISETP.LT.OR P6, PT, R35.reuse, 0x1, !P0 ;  /* 0x000000012300780c */ /* 0x040fe200047c1670 */
[-C--:B------:R-:W-:Y:S01]  /*3e10*/  FMUL R16, R16, R2.reuse ;  /* 0x0000000210107220 */ /* 0x080fe20000400000 */
[----:B------:R-:W-:Y:S01]  /*3e20*/  ISETP.LT.OR P5, PT, R35, 0x2, !P0 ;  /* 0x000000022300780c */ /* 0x000fe200047a1670 */
[----:B------:R-:W-:Y:S01]  /*3e30*/  @!P4 STG.E.U8 desc[UR16][R18.64+0x8], R47 ;  /* 0x0000082f1200c986 */ /* 0x000fe2000c101110 */
[----:B------:R-:W-:Y:S01]  /*3e40*/  F2FP.SATFINITE.E4M3.F32.PACK_AB_MERGE_C R45, RZ, R45, RZ ;  /* 0x0000002dff2d723e */ /* 0x000fe200048070ff */
[----:B------:R-:W-:Y:S01]  /*3e50*/  FMUL R17, R17, R2 ;  /* 0x0000000211117220 */ /* 0x000fe20000400000 */
[----:B-1----:R-:W-:Y:S01]  /*3e60*/  F2FP.SATFINITE.E4M3.F32.PACK_AB_MERGE_C R23, RZ, R40, RZ ;  /* 0x00000028ff17723e */ /* 0x002fe200048070ff */
[----:B------:R0:W-:Y:S01]  /*3e70*/  @!P2 STG.E.U8 desc[UR16][R18.64+0x9], R15 ;  /* 0x0000090f1200a986 */ /* 0x0001e2000c101110 */
[----:B------:R-:W-:Y:S01]  /*3e80*/  ISETP.GE.AND P1, PT, R34, 0x89, PT ;  /* 0x000000892200780c */ /* 0x000fe20003f26270 */
[----:B------:R-:W-:Y:S01]  /*3e90*/  FMUL R13, R13, R2 ;  /* 0x000000020d0d7220 */ /* 0x000fe20000400000 */
[----:B------:R-:W-:-:S02]  /*3ea0*/  ISETP.LT.OR P2, PT, R35, 0x9, !P0 ;  /* 0x000000092300780c */ /* 0x000fc40004741670 */
[C---:B------:R-:W-:Y:S01]  /*3eb0*/  ISETP.LT.OR P4, PT, R35.reuse, 0x1, !P1 ;  /* 0x000000012300780c */ /* 0x040fe20004f81670 */
[----:B------:R1:W-:Y:S01]  /*3ec0*/  @!P6 STG.E.U8 desc[UR16][R4.64], R45 ;  /* 0x0000002d0400e986 */ /* 0x0003e2000c101110 */
[C---:B------:R-:W-:Y:S02]  /*3ed0*/  ISETP.LT.OR P6, PT, R35.reuse, 0x2, !P1 ;  /* 0x000000022300780c */ /* 0x040fe40004fc1670 */
[C---:B------:R-:W-:Y:S01]  /*3ee0*/  ISETP.LT.OR P0, PT, R35.reuse, 0xa, !P0 ;  /* 0x0000000a2300780c */ /* 0x040fe20004701670 */
[----:B------:R1:W-:Y:S01]  /*3ef0*/  @!P5 STG.E.U8 desc[UR16][R4.64+0x1], R23 ;  /* 0x000001170400d986 */ /* 0x0003e2000c101110 */
[C---:B------:R-:W-:Y:S02]  /*3f00*/  ISETP.LT.OR P5, PT, R35.reuse, 0x9, !P1 ;  /* 0x000000092300780c */ /* 0x040fe40004fa1670 */
[----:B------:R-:W-:Y:S02]  /*3f10*/  ISETP.LT.OR P1, PT, R35, 0xa, !P1 ;  /* 0x0000000a2300780c */ /* 0x000fe40004f21670 */
[----:B------:R-:W-:-:S02]  /*3f20*/  F2FP.SATFINITE.E4M3.F32.PACK_AB_MERGE_C R41, RZ, R41, RZ ;  /* 0x00000029ff29723e */ /* 0x000fc400048070ff */
[----:B0-----:R-:W-:Y:S02]  /*3f30*/  F2FP.SATFINITE.E4M3.F32.PACK_AB_MERGE_C R15, RZ, R20, RZ ;  /* 0x00000014ff0f723e */ /* 0x001fe400048070ff */
[----:B------:R-:W-:Y:S01]  /*3f40*/  F2FP.SATFINITE.E4M3.F32.PACK_AB_MERGE_C R21, RZ, R21, RZ ;  /* 0x00000015ff15723e */ /* 0x000fe200048070ff */
[----:B------:R1:W-:Y:S01]  /*3f50*/  @!P4 STG.E.U8 desc[UR16][R10.64], R41 ;  /* 0x000000290a00c986 */ /* 0x0003e2000c101110 */
[----:B------:R-:W-:Y:S02]  /*3f60*/  F2FP.SATFINITE.E4M3.F32.PACK_AB_MERGE_C R19, RZ, R16, RZ ;  /* 0x00000010ff13723e */ /* 0x000fe400048070ff */
[----:B------:R-:W-:Y:S01]  /*3f70*/  F2FP.SATFINITE.E4M3.F32.PACK_AB_MERGE_C R17, RZ, R17, RZ ;  /* 0x00000011ff11723e */ /* 0x000fe200048070ff */
[----:B------:R1:W-:Y:S01]  /*3f80*/  @!P6 STG.E.U8 desc[UR16][R10.64+0x1], R15 ;  /* 0x0000010f0a00e986 */ /* 0x0003e2000c101110 */
[----:B------:R-:W-:-:S03]  /*3f90*/  F2FP.SATFINITE.E4M3.F32.PACK_AB_MERGE_C R13, RZ, R13, RZ ;  /* 0x0000000dff0d723e */ /* 0x000fc600048070ff */
[----:B------:R1:W-:Y:S04]  /*3fa0*/  @!P2 STG.E.U8 desc[UR16][R4.64+0x8], R21 ;  /* 0x000008150400a986 */ /* 0x0003e8000c101110 */
[----:B------:R1:W-:Y:S04]  /*3fb0*/  @!P0 STG.E.U8 desc[UR16][R4.64+0x9], R19 ;  /* 0x0000091304008986 */ /* 0x0003e8000c101110 */
[----:B------:R1:W-:Y:S04]  /*3fc0*/  @!P5 STG.E.U8 desc[UR16][R10.64+0x8], R17 ;  /* 0x000008110a00d986 */ /* 0x0003e8000c101110 */
[----:B------:R1:W-:Y:S02]  /*3fd0*/  @!P1 STG.E.U8 desc[UR16][R10.64+0x9], R13 ;  /* 0x0000090d0a009986 */ /* 0x0003e4000c101110 */
.L_x_69:
[----:B------:R-:W-:Y:S05]  /*3fe0*/  BSYNC B0 ;  /* 0x0000000000007941 */ /* 0x000fea0003800000 */
.L_x_35:
[----:B------:R-:W-:Y:S01]  /*3ff0*/  ULDC UR6, c[0x0][0xc] ;  /* 0x0000030000067ab9 */ /* 0x000fe20000000800 */
[----:B------:R-:W-:Y:S01]  /*4000*/  ULDC UR7, c[0x0][0x10] ;  /* 0x0000040000077ab9 */ /* 0x000fe20000000800 */
[----:B01----:R-:W0:Y:S01]  /*4010*/  LDC R5, c[0x0][0x14] ;  /* 0x00000500ff057b82 */ /* 0x003e220000000800 */
[----:B------:R-:W-:Y:S01]  /*4020*/  UIMAD.WIDE.U32 UR6, UR6, UR7, URZ ;  /* 0x00000007060672a5 */ /* 0x000fe2000f8e003f */
[----:B-----5:R-:W-:Y:S01]  /*4030*/  PRMT R4, RZ, 0x7610, R4 ;  /* 0x00007610ff047816 */ /* 0x020fe20000000004 */
[----:B---34-:R-:W-:Y:S02]  /*4040*/  IMAD.MOV.U32 R15, RZ, RZ, -0x1 ;  /* 0xffffffffff0f7424 */ /* 0x018fe400078e00ff */
[----:B------:R-:W-:Y:S02]  /*4050*/  IMAD.MOV.U32 R43, RZ, RZ, -0x1 ;  /* 0xffffffffff2b7424 */ /* 0x000fe400078e00ff */
[----:B0-----:R-:W-:-:S04]  /*4060*/  IMAD.WIDE.U32 R8, R5, UR6, R8 ;  /* 0x0000000605087c25 */ /* 0x001fc8000f8e0008 */
[----:B------:R-:W-:Y:S01]  /*4070*/  IMAD R5, R5, UR7, RZ ;  /* 0x0000000705057c24 */ /* 0x000fe2000f8e02ff */
[----:B------:R-:W-:Y:S02]  /*4080*/  ULDC.64 UR6, c[0x0][0x650] ;  /* 0x0001940000067ab9 */ /* 0x000fe40000000a00 */
[----:B------:R-:W-:Y:S01]  /*4090*/  ISETP.GE.U32.AND P0, PT, R8, UR6, PT ;  /* 0x0000000608007c0c */ /* 0x000fe2000bf06070 */
[----:B------:R-:W-:-:S05]  /*40a0*/  IMAD.IADD R9, R9, 0x1, R5 ;  /* 0x0000000109097824 */ /* 0x000fca00078e0205 */
[----:B------:R-:W-:-:S13]  /*40b0*/  ISETP.GE.U32.AND.EX P0, PT, R9, UR7, PT, P0 ;  /* 0x0000000709007c0c */ /* 0x000fda000bf06100 */
[----:B------:R-:W-:Y:S05]  /*40c0*/  @P0 BRA `(.L_x_70) ;  /* 0x0000000400600947 */ /* 0x000fea0003800000 */
[----:B------:R-:W0:Y:S01]  /*40d0*/  S2R R22, SR_CTAID.X ;  /* 0x0000000000167919 */ /* 0x000e220000002500 */
[----:B------:R-:W1:Y:S01]  /*40e0*/  LDC.64 R16, c[0x0][0x628] ;  /* 0x00018a00ff107b82 */ /* 0x000e620000000a00 */
[----:B------:R-:W-:Y:S01]  /*40f0*/  ULDC UR6, c[0x0][0x150] ;  /* 0x0000540000067ab9 */ /* 0x000fe20000000800 */
[----:B------:R-:W-:Y:S01]  /*4100*/  IMAD.MOV.U32 R14, RZ, RZ, R8 ;  /* 0x000000ffff0e7224 */ /* 0x000fe200078e0008 */
[----:B------:R-:W3:Y:S01]  /*4110*/  S2R R24, SR_CTAID.Y ;  /* 0x0000000000187919 */ /* 0x000ee20000002600 */
[----:B------:R-:W-:-:S04]  /*4120*/  IMAD.MOV.U32 R15, RZ, RZ, R9 ;  /* 0x000000ffff0f7224 */ /* 0x000fc800078e0009 */
[----:B------:R-:W4:Y:S08]  /*4130*/  LDC R25, c[0x0][0x144] ;  /* 0x00005100ff197b82 */ /* 0x000f300000000800 */
[----:B------:R-:W2:Y:S08]  /*4140*/  LDC R18, c[0x0][0x630] ;  /* 0x00018c00ff127b82 */ /* 0x000eb00000000800 */
[----:B------:R-:W2:Y:S01]  /*4150*/  LDC.64 R20, c[0x0][0x620] ;  /* 0x00018800ff147b82 */ /* 0x000ea20000000a00 */
[----:B-1----:R-:W-:-:S04]  /*4160*/  ISETP.NE.U32.AND P0, PT, R16, RZ, PT ;  /* 0x000000ff1000720c */ /* 0x002fc80003f05070 */
[----:B------:R-:W-:Y:S02]  /*4170*/  ISETP.NE.AND.EX P0, PT, R17, RZ, PT, P0 ;  /* 0x000000ff1100720c */ /* 0x000fe40003f05300 */
[----:B0-----:R-:W-:-:S05]  /*4180*/  I2FP.F32.U32 R4, R22 ;  /* 0x0000001600047245 */ /* 0x001fca0000201000 */
[----:B------:R-:W-:-:S04]  /*4190*/  FMUL R4, R4, UR6 ;  /* 0x0000000604047c20 */ /* 0x000fc80008400000 */
[----:B------:R0:W1:Y:S02]  /*41a0*/  F2I.U32.TRUNC.NTZ R23, R4 ;  /* 0x0000000400177305 */ /* 0x000064000020f000 */
[----:B---34-:R-:W-:Y:S05]  /*41b0*/  @!P0 BRA `(.L_x_71) ;  /* 0x0000000000288947 */ /* 0x018fea0003800000 */
[----:B------:R-:W3:Y:S02]  /*41c0*/  LDC R5, c[0x0][0x634] ;  /* 0x00018d00ff057b82 */ /* 0x000ee40000000800 */
[----:B---3--:R-:W-:-:S05]  /*41d0*/  IADD3 R13, P0, R8, R5, RZ ;  /* 0x00000005080d7210 */ /* 0x008fca0007f1e0ff */
[----:B------:R-:W-:-:S04]  /*41e0*/  IMAD.X R19, RZ, RZ, R9, P0 ;  /* 0x000000ffff137224 */ /* 0x000fc800000e0609 */
[----:B0-----:R-:W-:-:S04]  /*41f0*/  IMAD.WIDE.U32 R4, R19, R16, RZ ;  /* 0x0000001013047225 */ /* 0x001fc800078e00ff */
[----:B------:R-:W-:-:S04]  /*4200*/  IMAD.WIDE.U32 R10, P0, R13, R17, R4 ;  /* 0x000000110d0a7225 */ /* 0x000fc80007800004 */
[----:B------:R-:W-:-:S04]  /*4210*/  IMAD.WIDE.U32 R4, R13, R16, RZ ;  /* 0x000000100d047225 */ /* 0x000fc800078e00ff */
[----:B------:R-:W-:Y:S01]  /*4220*/  IMAD.X R15, RZ, RZ, RZ, P0 ;  /* 0x000000ffff0f7224 */ /* 0x000fe200000e06ff */
[----:B------:R-:W-:Y:S01]  /*4230*/  IADD3 RZ, P0, R5, R10, RZ ;  /* 0x0000000a05ff7210 */ /* 0x000fe20007f1e0ff */
[----:B------:R-:W-:-:S04]  /*4240*/  IMAD.MOV.U32 R14, RZ, RZ, R11 ;  /* 0x000000ffff0e7224 */ /* 0x000fc800078e000b */
[----:B------:R-:W-:-:S08]  /*4250*/  IMAD.WIDE.U32.X R14, R19, R17, R14, P0 ;  /* 0x00000011130e7225 */ /* 0x000fd000000e040e */
.L_x_71:
[----:B------:R-:W3:Y:S01]  /*4260*/  LDC.64 R30, c[0x0][0x640] ;  /* 0x00019000ff1e7b82 */ /* 0x000ee20000000a00 */
[-C--:B--2---:R-:W-:Y:S01]  /*4270*/  SHF.R.U64 R43, R14, R18.reuse, R15 ;  /* 0x000000120e2b7219 */ /* 0x084fe2000000120f */
[----:B-1----:R-:W-:Y:S01]  /*4280*/  IMAD.MOV R23, RZ, RZ, -R23 ;  /* 0x000000ffff177224 */ /* 0x002fe200078e0a17 */
[----:B0-----:R-:W-:Y:S01]  /*4290*/  SHF.R.U32.HI R4, RZ, R18, R15 ;  /* 0x00000012ff047219 */ /* 0x001fe2000001160f */
[----:B------:R-:W-:Y:S01]  /*42a0*/  ULDC UR6, c[0x0][0x154] ;  /* 0x0000550000067ab9 */ /* 0x000fe20000000800 */
[----:B------:R-:W-:Y:S01]  /*42b0*/  IADD3 R11, P0, RZ, -R43, RZ ;  /* 0x8000002bff0b7210 */ /* 0x000fe20007f1e0ff */
[----:B------:R-:W-:Y:S02]  /*42c0*/  IMAD R23, R25, R23, R22 ;  /* 0x0000001719177224 */ /* 0x000fe400078e0216 */
[----:B------:R-:W0:Y:S01]  /*42d0*/  LDC R14, c[0x0][0x618] ;  /* 0x00018600ff0e7b82 */ /* 0x000e220000000800 */
[----:B------:R-:W-:Y:S02]  /*42e0*/  IMAD.MOV.U32 R13, RZ, RZ, 0x1 ;  /* 0x00000001ff0d7424 */ /* 0x000fe400078e00ff */
[----:B------:R-:W-:-:S04]  /*42f0*/  IMAD.X R5, RZ, RZ, ~R4, P0 ;  /* 0x000000ffff057224 */ /* 0x000fc800000e0e04 */
[-C--:B------:R-:W-:Y:S01]  /*4300*/  IMAD R10, R5, R20.reuse, RZ ;  /* 0x00000014050a7224 */ /* 0x080fe200078e02ff */
[----:B------:R-:W1:Y:S01]  /*4310*/  LDC R26, c[0x0][0x608] ;  /* 0x00018200ff1a7b82 */ /* 0x000e620000000800 */
[----:B------:R-:W-:-:S04]  /*4320*/  IMAD.WIDE.U32 R4, R11, R20, R8 ;  /* 0x000000140b047225 */ /* 0x000fc800078e0008 */
[----:B------:R-:W-:Y:S01]  /*4330*/  IMAD R11, R11, R21, R10 ;  /* 0x000000150b0b7224 */ /* 0x000fe200078e020a */
[----:B------:R-:W-:Y:S02]  /*4340*/  I2FP.F32.U32 R10, R24 ;  /* 0x00000018000a7245 */ /* 0x000fe40000201000 */
[----:B------:R-:W2:Y:S01]  /*4350*/  LDC R28, c[0x0][0x658] ;  /* 0x00019600ff1c7b82 */ /* 0x000ea20000000800 */
[----:B------:R-:W-:Y:S01]  /*4360*/  IMAD.IADD R5, R5, 0x1, R11 ;  /* 0x0000000105057824 */ /* 0x000fe200078e020b */
[----:B---3--:R-:W-:Y:S01]  /*4370*/  ISETP.NE.U32.AND P0, PT, R30, RZ, PT ;  /* 0x000000ff1e00720c */ /* 0x008fe20003f05070 */
[----:B------:R-:W-:Y:S01]  /*4380*/  FMUL R10, R10, UR6 ;  /* 0x000000060a0a7c20 */ /* 0x000fe20008400000 */
[----:B------:R-:W-:Y:S02]  /*4390*/  IMAD.MOV.U32 R11, RZ, RZ, -0x1 ;  /* 0xffffffffff0b7424 */ /* 0x000fe400078e00ff */
[----:B------:R-:W-:Y:S01]  /*43a0*/  ISETP.NE.AND.EX P0, PT, R31, RZ, PT, P0 ;  /* 0x000000ff1f00720c */ /* 0x000fe20003f05300 */
[----:B------:R3:W4:Y:S01]  /*43b0*/  F2I.U32.TRUNC.NTZ R19, R10 ;  /* 0x0000000a00137305 */ /* 0x000722000020f000 */
[----:B------:R-:W3:Y:S01]  /*43c0*/  LDC R21, c[0x0][0x148] ;  /* 0x00005200ff157b82 */ /* 0x000ee20000000800 */
[----:B0-----:R-:W-:-:S02]  /*43d0*/  SHF.R.U64 R18, R4, R14, R5 ;  /* 0x0000000e04127219 */ /* 0x001fc40000001205 */
[----:B------:R-:W-:-:S05]  /*43e0*/  SHF.R.U32.HI R5, RZ, R14, R5 ;  /* 0x0000000eff057219 */ /* 0x000fca0000011605 */
[----:B------:R-:W0:Y:S01]  /*43f0*/  LDC R22, c[0x0][0x600] ;  /* 0x00018000ff167b82 */ /* 0x000e220000000800 */
[-CC-:B-1----:R-:W-:Y:S02]  /*4400*/  SHF.R.U64 R16, R18, R26.reuse, R5.reuse ;  /* 0x0000001a12107219 */ /* 0x182fe40000001205 */
[----:B------:R-:W-:-:S05]  /*4410*/  SHF.R.U32.HI R5, RZ, R26, R5 ;  /* 0x0000001aff057219 */ /* 0x000fca0000011605 */
[----:B------:R-:W1:Y:S01]  /*4420*/  LDC R27, c[0x0][0x648] ;  /* 0x00019200ff1b7b82 */ /* 0x000e620000000800 */
[-CC-:B--2---:R-:W-:Y:S02]  /*4430*/  SHF.R.U64 R20, R16, R28.reuse, R5.reuse ;  /* 0x0000001c10147219 */ /* 0x184fe40000001205 */
[-C--:B------:R-:W-:Y:S02]  /*4440*/  SHF.L.U32 R11, R11, R28.reuse, RZ ;  /* 0x0000001c0b0b7219 */ /* 0x080fe400000006ff */
[-C--:B------:R-:W-:Y:S01]  /*4450*/  SHF.R.U32.HI R5, RZ, R28.reuse, R5 ;  /* 0x0000001cff057219 */ /* 0x080fe20000011605 */
[----:B------:R-:W-:Y:S01]  /*4460*/  IMAD.MOV.U32 R4, RZ, RZ, R20 ;  /* 0x000000ffff047224 */ /* 0x000fe200078e0014 */
[----:B------:R-:W-:Y:S01]  /*4470*/  SHF.L.U32 R28, R13, R28, RZ ;  /* 0x0000001c0d1c7219 */ /* 0x000fe200000006ff */
[----:B------:R-:W2:Y:S01]  /*4480*/  LDC R29, c[0x0][0x638] ;  /* 0x00018e00ff1d7b82 */ /* 0x000ea20000000800 */
[----:B------:R-:W-:-:S07]  /*4490*/  LOP3.LUT R25, RZ, R11, RZ, 0x33, !PT ;  /* 0x0000000bff197212 */ /* 0x000fce00078e33ff */
[----:B------:R-:W0:Y:S01]  /*44a0*/  LDC R32, c[0x0][0x610] ;  /* 0x00018400ff207b82 */ /* 0x000e220000000800 */
[----:B----4-:R-:W-:Y:S05]  /*44b0*/  @!P0 BRA `(.L_x_72) ;  /* 0x0000000000288947 */ /* 0x010fea0003800000 */
[----:B------:R-:W4:Y:S02]  /*44c0*/  LDC R13, c[0x0][0x64c] ;  /* 0x00019300ff0d7b82 */ /* 0x000f240000000800 */
[----:B----4-:R-:W-:-:S05]  /*44d0*/  IADD3 R13, P0, R20, R13, RZ ;  /* 0x0000000d140d7210 */ /* 0x010fca0007f1e0ff */
[----:B------:R-:W-:-:S04]  /*44e0*/  IMAD.X R17, RZ, RZ, R5, P0 ;  /* 0x000000ffff117224 */ /* 0x000fc800000e0605 */
[----:B------:R-:W-:-:S04]  /*44f0*/  IMAD.WIDE.U32 R4, R17, R30, RZ ;  /* 0x0000001e11047225 */ /* 0x000fc800078e00ff */
[----:B---3--:R-:W-:-:S04]  /*4500*/  IMAD.WIDE.U32 R10, P0, R13, R31, R4 ;  /* 0x0000001f0d0a7225 */ /* 0x008fc80007800004 */
[----:B------:R-:W-:-:S04]  /*4510*/  IMAD.WIDE.U32 R4, R13, R30, RZ ;  /* 0x0000001e0d047225 */ /* 0x000fc800078e00ff */
[----:B------:R-:W-:Y:S01]  /*4520*/  IMAD.X R15, RZ, RZ, RZ, P0 ;  /* 0x000000ffff0f7224 */ /* 0x000fe200000e06ff */
[----:B------:R-:W-:Y:S01]  /*4530*/  IADD3 RZ, P0, R5, R10, RZ ;  /* 0x0000000a05ff7210 */ /* 0x000fe20007f1e0ff */
[----:B------:R-:W-:-:S04]  /*4540*/  IMAD.MOV.U32 R14, RZ, RZ, R11 ;  /* 0x000000ffff0e7224 */ /* 0x000fc800078e000b */
[----:B------:R-:W-:-:S08]  /*4550*/  IMAD.WIDE.U32.X R4, R17, R31, R14, P0 ;  /* 0x0000001f11047225 */ /* 0x000fd000000e040e */
.L_x_72:
[----:B-1----:R-:W-:Y:S01]  /*4560*/  SHF.R.U64 R4, R4, R27, R5 ;  /* 0x0000001b04047219 */ /* 0x002fe20000001205 */
[----:B------:R-:W-:Y:S01]  /*4570*/  IMAD.MOV R19, RZ, RZ, -R19 ;  /* 0x000000ffff137224 */ /* 0x000fe200078e0a13 */
[----:B------:R-:W-:Y:S01]  /*4580*/  LOP3.LUT R11, R16, R25, RZ, 0xc0, !PT ;  /* 0x00000019100b7212 */ /* 0x000fe200078ec0ff */
[----:B0-----:R-:W-:Y:S02]  /*4590*/  VIADD R13, R22, 0xffffffff ;  /* 0xffffffff160d7836 */ /* 0x001fe40000000000 */
[----:B------:R-:W-:Y:S02]  /*45a0*/  IMAD.MOV R5, RZ, RZ, -R4 ;  /* 0x000000ffff057224 */ /* 0x000fe400078e0a04 */
[----:B---3--:R-:W-:Y:S02]  /*45b0*/  @P3 IMAD R23, R21, R19, R24 ;  /* 0x0000001315173224 */ /* 0x008fe400078e0218 */
[----:B------:R-:W-:Y:S01]  /*45c0*/  IMAD R24, R28, R4, R11 ;  /* 0x000000041c187224 */ /* 0x000fe200078e020b */
[----:B------:R-:W-:Y:S01]  /*45d0*/  LOP3.LUT R11, R18, R13, RZ, 0xc0, !PT ;  /* 0x0000000d120b7212 */ /* 0x000fe200078ec0ff */
[----:B--2---:R-:W-:-:S02]  /*45e0*/  IMAD R4, R5, R29, R20 ;  /* 0x0000001d05047224 */ /* 0x004fc400078e0214 */
[----:B------:R-:W-:Y:S02]  /*45f0*/  IMAD R24, R24, R32, R23 ;  /* 0x0000002018187224 */ /* 0x000fe400078e0217 */
[----:B------:R-:W-:Y:S02]  /*4600*/  IMAD R5, R4, R22, R11 ;  /* 0x0000001604057224 */ /* 0x000fe400078e020b */
[----:B------:R-:W-:-:S03]  /*4610*/  IMAD.MOV.U32 R10, RZ, RZ, 0x1 ;  /* 0x00000001ff0a7424 */ /* 0x000fc600078e00ff */
[----:B------:R-:W-:Y:S02]  /*4620*/  SEL R15, R5, R24, !P3 ;  /* 0x00000018050f7207 */ /* 0x000fe40005800000 */
[----:B------:R-:W-:Y:S02]  /*4630*/  PRMT R4, R10, 0x7610, R4 ;  /* 0x000076100a047816 */ /* 0x000fe40000000004 */
[----:B------:R-:W-:-:S07]  /*4640*/  SEL R24, R24, R5, !P3 ;  /* 0x0000000518187207 */ /* 0x000fce0005800000 */
.L_x_70:
[----:B------:R-:W-:Y:S01]  /*4650*/  UIADD3 UR5, UR9, UR5, URZ ;  /* 0x0000000509057290 */ /* 0x000fe2000fffe03f */
[----:B------:R-:W-:Y:S01]  /*4660*/  LOP3.LUT P0, RZ, R4, 0xff, RZ, 0xc0, !PT ;  /* 0x000000ff04ff7812 */ /* 0x000fe2000780c0ff */
[----:B------:R-:W-:Y:S02]  /*4670*/  IMAD.MOV.U32 R19, RZ, RZ, R24 ;  /* 0x000000ffff137224 */ /* 0x000fe400078e0018 */
[----:B------:R-:W-:Y:S02]  /*4680*/  USHF.R.U32.HI UR6, URZ, 0x2, UR5 ;  /* 0x000000023f067899 */ /* 0x000fe40008011605 */
[----:B------:R-:W-:Y:S02]  /*4690*/  UISETP.GT.U32.AND UP1, UPT, UR5, 0x3, UPT ;  /* 0x000000030500788c */ /* 0x000fe4000bf24070 */
[----:B------:R-:W-:Y:S02]  /*46a0*/  ULOP3.LUT UR6, UR6, 0x1, URZ, 0xc0, !UPT ;  /* 0x0000000106067892 */ /* 0x000fe4000f8ec03f */
[----:B------:R-:W-:-:S02]  /*46b0*/  UISETP.LT.U32.AND UP1, UPT, UR9, 0x4, UP1 ;  /* 0x000000040900788c */ /* 0x000fc40008f21070 */
[----:B------:R-:W-:Y:S02]  /*46c0*/  UISETP.NE.U32.AND UP0, UPT, UR6, 0x1, UPT ;  /* 0x000000010600788c */ /* 0x000fe4000bf05070 */
[----:B------:R-:W-:Y:S02]  /*46d0*/  USEL UR7, URZ, 0x1, !UP1 ;  /* 0x000000013f077887 */ /* 0x000fe4000c800000 */
[----:B------:R-:W-:Y:S02]  /*46e0*/  UISETP.GT.U32.AND UP0, UPT, UR9, 0x3, !UP0 ;  /* 0x000000030900788c */ /* 0x000fe4000c704070 */
[----:B------:R-:W-:Y:S02]  /*46f0*/  ULOP3.LUT UR5, UR5, 0x3, URZ, 0xc0, !UPT ;  /* 0x0000000305057892 */ /* 0x000fe4000f8ec03f */
[----:B------:R-:W-:-:S04]  /*4700*/  USEL UR6, URZ, 0x1, !UP0 ;  /* 0x000000013f067887 */ /* 0x000fc8000c000000 */
[----:B------:R-:W-:Y:S01]  /*4710*/  ULOP3.LUT UR4, UR6, UR4, UR7, 0x96, !UPT ;  /* 0x0000000406047292 */ /* 0x000fe2000f8e9607 */
[----:B------:R-:W-:Y:S11]  /*4720*/  @P0 BRA `(.L_x_73) ;  /* 0xffffffc800a40947 */ /* 0x000ff6000383ffff */
[----:B------:R-:W-:Y:S05]  /*4730*/  EXIT ;  /* 0x000000000000794d */ /* 0x000fea0003800000 */
.L_x_7:
[----:B0-----:R-:W-:Y:S01]  /*4740*/  ULDC.64 UR4, c[0x0][0x650] ;  /* 0x0001940000047ab9 */ /* 0x001fe20000000a00 */
        /* <DEDUP_REMOVED lines=25> */
.L_x_75:
[----:B------:R-:W0:Y:S01]  /*48e0*/  LDC.64 R30, c[0x0][0x640] ;  /* 0x00019000ff1e7b82 */ /* 0x000e220000000a00 */
[-CC-:B------:R-:W-:Y:S01]  /*48f0*/  SHF.R.U64 R21, R16, R22.reuse, R17.reuse ;  /* 0x0000001610157219 */ /* 0x180fe20000001211 */
[----:B------:R-:W-:Y:S01]  /*4900*/  IMAD.MOV.U32 R27, RZ, RZ, 0x1 ;  /* 0x00000001ff1b7424 */ /* 0x000fe200078e00ff */
[----:B------:R-:W-:Y:S02]  /*4910*/  SHF.R.U32.HI R3, RZ, R22, R17 ;  /* 0x00000016ff037219 */ /* 0x000fe40000011611 */
[----:B------:R-:W-:-:S03]  /*4920*/  IADD3 R7, P0, RZ, -R21, RZ ;  /* 0x80000015ff077210 */ /* 0x000fc60007f1e0ff */
[----:B------:R-:W1:Y:S02]  /*4930*/  LDC R16, c[0x0][0x618] ;  /* 0x00018600ff107b82 */ /* 0x000e640000000800 */
[----:B------:R-:W-:Y:S02]  /*4940*/  IMAD.X R3, RZ, RZ, ~R3, P0 ;  /* 0x000000ffff037224 */ /* 0x000fe400000e0e03 */
[----:B------:R-:W-:-:S04]  /*4950*/  IMAD.WIDE.U32 R12, R7, R24, R8 ;  /* 0x00000018070c7225 */ /* 0x000fc800078e0008 */
[----:B------:R-:W2:Y:S01]  /*4960*/  LDC R26, c[0x0][0x608] ;  /* 0x00018200ff1a7b82 */ /* 0x000ea20000000800 */
[----:B------:R-:W-:-:S04]  /*4970*/  IMAD R14, R3, R24, RZ ;  /* 0x00000018030e7224 */ /* 0x000fc800078e02ff */
[----:B------:R-:W-:Y:S02]  /*4980*/  IMAD R3, R7, R25, R14 ;  /* 0x0000001907037224 */ /* 0x000fe400078e020e */
[----:B------:R-:W-:Y:S01]  /*4990*/  IMAD.MOV.U32 R7, RZ, RZ, -0x1 ;  /* 0xffffffffff077424 */ /* 0x000fe200078e00ff */
[----:B------:R-:W3:Y:S01]  /*49a0*/  LDC R28, c[0x0][0x658] ;  /* 0x00019600ff1c7b82 */ /* 0x000ee20000000800 */
[----:B------:R-:W-:Y:S01]  /*49b0*/  IMAD.IADD R3, R13, 0x1, R3 ;  /* 0x000000010d037824 */ /* 0x000fe200078e0203 */
[----:B0-----:R-:W-:-:S04]  /*49c0*/  ISETP.NE.U32.AND P0, PT, R30, RZ, PT ;  /* 0x000000ff1e00720c */ /* 0x001fc80003f05070 */
        /* <DEDUP_REMOVED lines=25> */
.L_x_76:
[----:B-1----:R-:W-:Y:S01]  /*4b60*/  SHF.R.U64 R12, R12, R23, R13 ;  /* 0x000000170c0c7219 */ /* 0x002fe2000000120d */
[----:B0-----:R-:W-:Y:S01]  /*4b70*/  VIADD R13, R19, 0xffffffff ;  /* 0xffffffff130d7836 */ /* 0x001fe20000000000 */
[----:B------:R-:W-:Y:S01]  /*4b80*/  SHF.L.U32 R5, R27, R28, RZ ;  /* 0x0000001c1b057219 */ /* 0x000fe200000006ff */
[----:B------:R-:W-:Y:S01]  /*4b90*/  @P3 IMAD R10, R11, R20, R4 ;  /* 0x000000140b0a3224 */ /* 0x000fe200078e0204 */
[----:B------:R-:W-:Y:S01]  /*4ba0*/  LOP3.LUT R3, R22, R29, RZ, 0xc0, !PT ;  /* 0x0000001d16037212 */ /* 0x000fe200078ec0ff */
[----:B------:R-:W-:Y:S01]  /*4bb0*/  IMAD.MOV R7, RZ, RZ, -R12 ;  /* 0x000000ffff077224 */ /* 0x000fe200078e0a0c */
[----:B------:R-:W-:Y:S01]  /*4bc0*/  LOP3.LUT R18, R18, R13, RZ, 0xc0, !PT ;  /* 0x0000000d12127212 */ /* 0x000fe200078ec0ff */
[----:B------:R-:W-:Y:S02]  /*4bd0*/  IMAD.MOV.U32 R4, RZ, RZ, 0x1 ;  /* 0x00000001ff047424 */ /* 0x000fe400078e00ff */
[----:B------:R-:W-:Y:S02]  /*4be0*/  IMAD R5, R5, R12, R3 ;  /* 0x0000000c05057224 */ /* 0x000fe400078e0203 */
[----:B--2---:R-:W-:-:S02]  /*4bf0*/  IMAD R3, R7, R25, R24 ;  /* 0x0000001907037224 */ /* 0x004fc400078e0218 */
[----:B---3--:R-:W-:Y:S02]  /*4c00*/  IMAD R10, R5, R32, R10 ;  /* 0x00000020050a7224 */ /* 0x008fe400078e020a */
[----:B------:R-:W-:Y:S01]  /*4c10*/  IMAD R19, R3, R19, R18 ;  /* 0x0000001303137224 */ /* 0x000fe200078e0212 */
[----:B------:R-:W-:Y:S01]  /*4c20*/  PRMT R3, R4, 0x7610, R3 ;  /* 0x0000761004037816 */ /* 0x000fe20000000003 */
[----:B------:R-:W-:-:S03]  /*4c30*/  IMAD.MOV.U32 R16, RZ, RZ, R21 ;  /* 0x000000ffff107224 */ /* 0x000fc600078e0015 */
[----:B------:R-:W-:Y:S02]  /*4c40*/  SEL R18, R19, R10, !P3 ;  /* 0x0000000a13127207 */ /* 0x000fe40005800000 */
[----:B------:R-:W-:-:S07]  /*4c50*/  SEL R19, R10, R19, !P3 ;  /* 0x000000130a137207 */ /* 0x000fce0005800000 */
.L_x_74:
[----:B------:R-:W-:-:S08]  /*4c60*/  NOP ;  /* 0x0000000000007918 */ /* 0x000fd00000000000 */
[----:B------:R-:W0:-:S00]  /*4c70*/  USETMAXREG.DEALLOC.CTAPOOL 0x28 ;  /* 0x00000028000079c8 */ /* 0x000e0000080e0500 */
[----:B0-----:R-:W-:-:S13]  /*4c80*/  ISETP.NE.AND P0, PT, R2, RZ, PT ;  /* 0x000000ff0200720c */ /* 0x001fda0003f05270 */
[----:B------:R-:W-:Y:S05]  /*4c90*/  @P0 EXIT ;  /* 0x000000000000094d */ /* 0x000fea0003800000 */
[----:B------:R-:W-:Y:S01]  /*4ca0*/  LOP3.LUT P0, RZ, R3, 0xff, RZ, 0xc0, !PT ;  /* 0x000000ff03ff7812 */ /* 0x000fe2000780c0ff */
[----:B------:R-:W-:Y:S02]  /*4cb0*/  IMAD.MOV.U32 R15, RZ, RZ, 0x1 ;  /* 0x00000001ff0f7424 */ /* 0x000fe400078e00ff */
[----:B------:R-:W-:-:S10]  /*4cc0*/  IMAD.MOV.U32 R14, RZ, RZ, RZ ;  /* 0x000000ffff0e7224 */ /* 0x000fd400078e00ff */
[----:B------:R-:W-:Y:S05]  /*4cd0*/  @!P0 BRA `(.L_x_77) ;  /* 0x0000000c007c8947 */ /* 0x000fea0003800000 */
[----:B------:R-:W0:Y:S01]  /*4ce0*/  LDC R2, c[0x0][0x28c] ;  /* 0x0000a300ff027b82 */ /* 0x000e220000000800 */
[----:B------:R-:W1:Y:S01]  /*4cf0*/  S2R R10, SR_CgaCtaId ;  /* 0x00000000000a7919 */ /* 0x000e620000008800 */
[----:B------:R-:W-:Y:S01]  /*4d00*/  ULDC UR5, c[0x0][0x658] ;  /* 0x0001960000057ab9 */ /* 0x000fe20000000800 */
[----:B------:R-:W-:Y:S01]  /*4d10*/  UMOV UR7, 0xffffffff ;  /* 0xffffffff00077882 */ /* 0x000fe20000000000 */
[----:B------:R-:W-:Y:S01]  /*4d20*/  ULDC UR6, c[0x0][0xc] ;  /* 0x0000030000067ab9 */ /* 0x000fe20000000800 */
[----:B------:R-:W-:Y:S01]  /*4d30*/  USHF.L.U32 UR9, UR7, UR5, URZ ;  /* 0x0000000507097299 */ /* 0x000fe2000800063f */
[----:B------:R-:W-:Y:S01]  /*4d40*/  BSSY B0, `(.L_x_77) ;  /* 0x00000d8000007945 */ /* 0x000fe20003800000 */
[----:B------:R-:W-:Y:S01]  /*4d50*/  UMOV UR8, 0x1 ;  /* 0x0000000100087882 */ /* 0x000fe20000000000 */
[----:B------:R-:W-:Y:S01]  /*4d60*/  ULDC UR7, c[0x0][0x10] ;  /* 0x0000040000077ab9 */ /* 0x000fe20000000800 */
[----:B------:R-:W-:Y:S01]  /*4d70*/  USHF.L.U32 UR5, UR8, UR5, URZ ;  /* 0x0000000508057299 */ /* 0x000fe2000800063f */
[----:B------:R-:W-:Y:S01]  /*4d80*/  IMAD.MOV.U32 R12, RZ, RZ, 0x1 ;  /* 0x00000001ff0c7424 */ /* 0x000fe200078e00ff */
[----:B------:R-:W-:Y:S01]  /*4d90*/  UIMAD.WIDE.U32 UR6, UR6, UR7, URZ ;  /* 0x00000007060672a5 */ /* 0x000fe2000f8e003f */
[----:B------:R-:W-:Y:S01]  /*4da0*/  LOP3.LUT R17, R6, 0x2, RZ, 0xfc, !PT ;  /* 0x0000000206117812 */ /* 0x000fe200078efcff */
[----:B------:R-:W-:Y:S01]  /*4db0*/  ULDC UR8, c[0x0][0x14] ;  /* 0x0000050000087ab9 */ /* 0x000fe20000000800 */
[----:B------:R-:W-:Y:S01]  /*4dc0*/  IMAD.MOV.U32 R15, RZ, RZ, 0x1 ;  /* 0x00000001ff0f7424 */ /* 0x000fe200078e00ff */
[----:B------:R-:W-:Y:S01]  /*4dd0*/  UIMAD.WIDE.U32 UR30, UR6, UR8, URZ ;  /* 0x00000008061e72a5 */ /* 0x000fe2000f8e003f */
[----:B------:R-:W-:Y:S01]  /*4de0*/  IMAD.MOV.U32 R14, RZ, RZ, RZ ;  /* 0x000000ffff0e7224 */ /* 0x000fe200078e00ff */
[----:B------:R-:W-:Y:S01]  /*4df0*/  UIMAD UR7, UR7, UR8, URZ ;  /* 0x00000008070772a4 */ /* 0x000fe2000f8e023f */
[----:B------:R-:W-:Y:S01]  /*4e00*/  ULDC UR4, c[0x0][0x600] ;  /* 0x0001800000047ab9 */ /* 0x000fe20000000800 */
[----:B------:R-:W-:-:S02]  /*4e10*/  ULOP3.LUT UR6, URZ, UR9, URZ, 0x33, !UPT ;  /* 0x000000093f067292 */ /* 0x000fc4000f8e333f */
[----:B------:R-:W-:Y:S01]  /*4e20*/  UIADD3 UR4, UR4, -0x1, URZ ;  /* 0xffffffff04047890 */ /* 0x000fe2000fffe03f */
[----:B0-----:R-:W-:Y:S01]  /*4e30*/  VIADD R2, R2, 0xff ;  /* 0x000000ff02027836 */ /* 0x001fe20000000000 */
[----:B------:R-:W-:Y:S01]  /*4e40*/  UIADD3 UR7, UR31, UR7, URZ ;  /* 0x000000071f077290 */ /* 0x000fe2000fffe03f */
[----:B------:R-:W-:-:S03]  /*4e50*/  ULDC.64 UR38, c[0x0][0x198] ;  /* 0x0000660000267ab9 */ /* 0x000fc60000000a00 */
[----:B------:R-:W-:-:S04]  /*4e60*/  SHF.R.S32.HI R3, RZ, 0x1f, R2 ;  /* 0x0000001fff037819 */ /* 0x000fc80000011402 */
[----:B------:R-:W-:Y:S01]  /*4e70*/  LEA.HI R3, R3, R2, RZ, 0x8 ;  /* 0x0000000203037211 */ /* 0x000fe200078f40ff */
[C---:B-1----:R-:W-:Y:S02]  /*4e80*/  IMAD.SHL.U32 R11, R10.reuse, 0x8, RZ ;  /* 0x000000080a0b7824 */ /* 0x042fe400078e00ff */
[----:B------:R-:W-:Y:S01]  /*4e90*/  IMAD.SHL.U32 R10, R10, 0x400, RZ ;  /* 0x000004000a0a7824 */ /* 0x000fe200078e00ff */
[----:B------:R-:W-:Y:S02]  /*4ea0*/  SHF.R.S32.HI R13, RZ, 0x8, R3 ;  /* 0x00000008ff0d7819 */ /* 0x000fe40000011403 */
[----:B------:R-:W-:Y:S02]  /*4eb0*/  LOP3.LUT R11, R11, 0x8, RZ, 0xc0, !PT ;  /* 0x000000080b0b7812 */ /* 0x000fe400078ec0ff */
[----:B------:R-:W-:Y:S01]  /*4ec0*/  LOP3.LUT R10, R10, 0x400, RZ, 0xc0, !PT ;  /* 0x000004000a0a7812 */ /* 0x000fe200078ec0ff */
[----:B------:R-:W-:-:S07]  /*4ed0*/  VIADD R7, R13, 0x1 ;  /* 0x000000010d077836 */ /* 0x000fce0000000000 */
.L_x_88:
[----:B------:R-:W-:-:S03]  /*4ee0*/  UMOV UR8, 0xffffffff ;  /* 0xffffffff00087882 */ /* 0x000fc60000000000 */
[----:B------:R-:W-:Y:S05]  /*4ef0*/  BRA.DIV UR8, `(.L_x_78) ;  /* 0x0000000e08e47947 */ /* 0x000fea000b800000 */
[----:B------:R-:W-:-:S13]  /*4f00*/  ELECT P0, URZ, PT ;  /* 0x00000000003f782f */ /* 0x000fda0003800000 */
.L_x_99:
[----:B------:R-:W0:Y:S01]  /*4f10*/  LDC R2, c[0x0][0x28c] ;  /* 0x0000a300ff027b82 */ /* 0x000e220000000800 */
[----:B------:R-:W-:Y:S01]  /*4f20*/  BSSY B1, `(.L_x_79) ;  /* 0x0000044000017945 */ /* 0x000fe20003800000 */
[----:B0-----:R-:W-:-:S13]  /*4f30*/  ISETP.LT.OR P0, PT, R2, 0x1, !P0 ;  /* 0x000000010200780c */ /* 0x001fda0004701670 */
[----:B------:R-:W-:Y:S05]  /*4f40*/  @P0 BRA `(.L_x_80) ;  /* 0x0000000400040947 */ /* 0x000fea0003800000 */
[----:B------:R-:W-:Y:S02]  /*4f50*/  IMAD R19, R19, 0xc0, RZ ;  /* 0x000000c013137824 */ /* 0x000fe400078e02ff */
[----:B------:R-:W-:Y:S02]  /*4f60*/  IMAD R20, R18, 0x10, R11 ;  /* 0x0000001012147824 */ /* 0x000fe400078e020b */
[----:B------:R-:W-:Y:S02]  /*4f70*/  IMAD.MOV.U32 R23, RZ, RZ, RZ ;  /* 0x000000ffff177224 */ /* 0x000fe400078e00ff */
[----:B------:R-:W-:Y:S02]  /*4f80*/  IMAD.MOV.U32 R2, RZ, RZ, R7 ;  /* 0x000000ffff027224 */ /* 0x000fe400078e0007 */
[----:B------:R-:W-:Y:S02]  /*4f90*/  IMAD.MOV.U32 R3, RZ, RZ, R15 ;  /* 0x000000ffff037224 */ /* 0x000fe400078e000f */
[----:B------:R-:W-:-:S07]  /*4fa0*/  IMAD.MOV.U32 R5, RZ, RZ, R14 ;  /* 0x000000ffff057224 */ /* 0x000fce00078e000e */
.L_x_83:
[----:B------:R-:W0:Y:S01]  /*4fb0*/  S2R R21, SR_CgaCtaId ;  /* 0x0000000000157919 */ /* 0x000e220000008800 */
[----:B------:R-:W-:Y:S02]  /*4fc0*/  MOV R4, 0x400 ;  /* 0x0000040000047802 */ /* 0x000fe40000000f00 */
[----:B------:R-:W-:-:S13]  /*4fd0*/  LOP3.LUT P1, RZ, R0, 0x7f, RZ, 0xc0, !PT ;  /* 0x0000007f00ff7812 */ /* 0x000fda000782c0ff */
[----:B------:R-:W1:Y:S01]  /*4fe0*/  @!P1 LDC R18, c[0x0][0x500] ;  /* 0x00014000ff129b82 */ /* 0x000e620000000800 */
[----:B0-----:R-:W-:Y:S02]  /*4ff0*/  LEA R22, R21, R4, 0x18 ;  /* 0x0000000415167211 */ /* 0x001fe400078ec0ff */
[----:B------:R-:W-:-:S03]  /*5000*/  SHF.L.U32 R4, R3, 0x1f, RZ ;  /* 0x0000001f03047819 */ /* 0x000fc600000006ff */
[----:B------:R-:W-:-:S04]  /*5010*/  IMAD R21, R5, 0x8, R22 ;  /* 0x0000000805157824 */ /* 0x000fc800078e0216 */
[----:B------:R-:W0:Y:S02]  /*5020*/  SYNCS.PHASECHK.TRANS64.TRYWAIT P0, [R21+URZ+0x20], R4 ;  /* 0x00002004150075a7 */ /* 0x000e24000800017f */
[----:B01----:R-:W-:Y:S05]  /*5030*/  @!P0 BRA `(.L_x_81) ;  /* 0x0000000c00b48947 */ /* 0x003fea0003800000 */
.L_x_100:
[----:B0-----:R-:W-:Y:S01]  /*5040*/  PRMT R4, R17, 0x9910, RZ ;  /* 0x0000991011047816 */ /* 0x001fe200000000ff */
[----:B------:R0:W-:Y:S03]  /*5050*/  @!P1 SYNCS.ARRIVE.TRANS64 RZ, [R21+URZ], R18 ;  /* 0x0000001215ff99a7 */ /* 0x0001e6000800003f */
[----:B------:R-:W-:-:S13]  /*5060*/  ISETP.NE.AND P0, PT, R4, 0x2, PT ;  /* 0x000000020400780c */ /* 0x000fda0003f05270 */
[----:B0-----:R-:W-:Y:S05]  /*5070*/  @P0 BRA `(.L_x_82) ;  /* 0x0000000000040947 */ /* 0x001fea0003800000 */
[----:B------:R-:W-:Y:S01]  /*5080*/  BPT.TRAP 0x1 ;  /* 0x000000040000795c */ /* 0x000fe20000300000 */
.L_x_82:
[----:B------:R-:W-:Y:S01]  /*5090*/  IMAD R4, R5, 0xc000, R22 ;  /* 0x0000c00005047824 */ /* 0x000fe200078e0216 */
[----:B------:R-:W-:Y:S01]  /*50a0*/  R2UR UR34, R23 ;  /* 0x00000000172272ca */ /* 0x000fe200000e0000 */
[----:B------:R-:W-:Y:S01]  /*50b0*/  VIADD R2, R2, 0xffffffff ;  /* 0xffffffff02027836 */ /* 0x000fe20000000000 */
[----:B------:R-:W-:Y:S01]  /*50c0*/  R2UR UR33, R21 ;  /* 0x00000000152172ca */ /* 0x000fe200000e0000 */
[----:B------:R-:W-:Y:S01]  /*50d0*/  UIADD3 UR14, UP0, UR38, 0xf0, URZ ;  /* 0x000000f0260e7890 */ /* 0x000fe2000ff1e03f */
[----:B------:R-:W-:Y:S01]  /*50e0*/  R2UR UR24, R4 ;  /* 0x00000000041872ca */ /* 0x000fe200000e0000 */
[----:B------:R-:W-:Y:S01]  /*50f0*/  IMAD R4, R5, 0x1000, R10 ;  /* 0x0000100005047824 */ /* 0x000fe200078e020a */
[----:B------:R-:W-:Y:S01]  /*5100*/  R2UR UR36, R16 ;  /* 0x00000000102472ca */ /* 0x000fe200000e0000 */
[----:B------:R-:W-:Y:S01]  /*5110*/  UIADD3 UR40, UP1, UR38, 0x1f0, URZ ;  /* 0x000001f026287890 */ /* 0x000fe2000ff3e03f */
[----:B------:R-:W-:Y:S01]  /*5120*/  R2UR UR35, R19 ;  /* 0x00000000132372ca */ /* 0x000fe200000e0000 */
[----:B------:R-:W-:Y:S01]  /*5130*/  IMAD.IADD R4, R22, 0x1, R4 ;  /* 0x0000000116047824 */ /* 0x000fe200078e0204 */
[----:B------:R-:W-:Y:S01]  /*5140*/  R2UR UR19, R20 ;  /* 0x00000000141372ca */ /* 0x000fe200000e0000 */
[----:B------:R-:W-:Y:S01]  /*5150*/  UIADD3.X UR15, URZ, UR39, URZ, UP0, !UPT ;  /* 0x000000273f0f7290 */ /* 0x000fe200087fe43f */
[----:B------:R-:W-:Y:S01]  /*5160*/  ISETP.GT.AND P1, PT, R2, 0x1, PT ;  /* 0x000000010200780c */ /* 0x000fe20003f24270 */
[----:B------:R-:W-:Y:S01]  /*5170*/  UIADD3 UR26, UR34, 0x80, URZ ;  /* 0x00000080221a7890 */ /* 0x000fe2000fffe03f */
[----:B------:R-:W-:Y:S01]  /*5180*/  R2UR UR8, R4 ;  /* 0x00000000040872ca */ /* 0x000fe200000e0000 */
[----:B------:R-:W-:Y:S01]  /*5190*/  UIADD3.X UR41, URZ, UR39, URZ, UP1, !UPT ;  /* 0x000000273f297290 */ /* 0x000fe20008ffe43f */
[----:B------:R-:W-:Y:S01]  /*51a0*/  VIADD R5, R5, 0x1 ;  /* 0x0000000105057836 */ /* 0x000fe20000000000 */
[----:B------:R-:W-:Y:S01]  /*51b0*/  UIADD3 UR32, UR24, 0x100, URZ ;  /* 0x0000010018207890 */ /* 0x000fe2000fffe03f */
[----:B------:R-:W-:Y:S01]  /*51c0*/  VIADD R23, R23, 0x100 ;  /* 0x0000010017177836 */ /* 0x000fe20000000000 */
[----:B------:R-:W-:Y:S01]  /*51d0*/  UIADD3 UR24, UR24, 0x6100, URZ ;  /* 0x0000610018187890 */ /* 0x000fe2000fffe03f */
[----:B------:R-:W-:Y:S01]  /*51e0*/  UMOV UR22, 0x0 ;  /* 0x0000000000167882 */ /* 0x000fe20000000000 */
[----:B------:R-:W-:Y:S01]  /*51f0*/  UMOV UR23, 0x10000000 ;  /* 0x1000000000177882 */ /* 0x000fe20000000000 */
[----:B------:R-:W-:Y:S01]  /*5200*/  ISETP.NE.AND P0, PT, R5, 0x4, PT ;  /* 0x000000040500780c */ /* 0x000fe20003f05270 */
[----:B------:R-:W-:Y:S01]  /*5210*/  UMOV UR25, UR33 ;  /* 0x0000002100197c82 */ /* 0x000fe20008000000 */
[----:B------:R-:W-:Y:S01]  /*5220*/  UMOV UR28, UR36 ;  /* 0x00000024001c7c82 */ /* 0x000fe20008000000 */
[----:B------:R-:W-:-:S02]  /*5230*/  UMOV UR27, UR35 ;  /* 0x00000023001b7c82 */ /* 0x000fc40008000000 */
[----:B------:R-:W-:Y:S01]  /*5240*/  UIADD3 UR16, UR8, 0x30100, URZ ;  /* 0x0003010008107890 */ /* 0x000fe2000fffe03f */
[----:B------:R0:W-:Y:S01]  /*5250*/  UTMALDG.3D [UR32], [UR14], desc[UR22] ;  /* 0x000016200e0075b4 */ /* 0x0001e20008011000 */
[----:B------:R-:W-:Y:S01]  /*5260*/  UIADD3 UR8, UR8, 0x30900, URZ ;  /* 0x0003090008087890 */ /* 0x000fe2000fffe03f */
[----:B------:R-:W-:Y:S01]  /*5270*/  SEL R4, RZ, 0x1, P0 ;  /* 0x00000001ff047807 */ /* 0x000fe20000000000 */
[----:B------:R-:W-:Y:S01]  /*5280*/  UMOV UR13, 0x30000 ;  /* 0x00030000000d7882 */ /* 0x000fe20000000000 */
[----:B------:R-:W-:Y:S01]  /*5290*/  UMOV UR17, UR33 ;  /* 0x0000002100117c82 */ /* 0x000fe20008000000 */
[----:B------:R-:W-:Y:S01]  /*52a0*/  UMOV UR18, UR34 ;  /* 0x0000002200127c82 */ /* 0x000fe20008000000 */
[----:B------:R-:W-:Y:S01]  /*52b0*/  UMOV UR20, UR36 ;  /* 0x0000002400147c82 */ /* 0x000fe20008000000 */
[----:B------:R-:W-:Y:S01]  /*52c0*/  UMOV UR9, UR33 ;  /* 0x0000002100097c82 */ /* 0x000fe20008000000 */
[----:B------:R-:W-:Y:S01]  /*52d0*/  UMOV UR11, UR19 ;  /* 0x00000013000b7c82 */ /* 0x000fe20008000000 */
[----:B------:R-:W-:Y:S01]  /*52e0*/  UMOV UR12, UR36 ;  /* 0x00000024000c7c82 */ /* 0x000fe20008000000 */
[----:B------:R0:W-:Y:S01]  /*52f0*/  UTMALDG.3D [UR24], [UR14], desc[UR22] ;  /* 0x000016180e0075b4 */ /* 0x0001e20008011000 */
[----:B------:R-:W-:Y:S01]  /*5300*/  UMOV UR10, UR26 ;  /* 0x0000001a000a7c82 */ /* 0x000fe20008000000 */
[----:B------:R-:W-:-:S02]  /*5310*/  LOP3.LUT R3, R3, R4, RZ, 0x3c, !PT ;  /* 0x0000000403037212 */ /* 0x000fc400078e3cff */
[----:B------:R-:W-:Y:S01]  /*5320*/  SEL R5, R5, RZ, P0 ;  /* 0x000000ff05057207 */ /* 0x000fe20000000000 */
[----:B------:R0:W-:Y:S01]  /*5330*/  UTMALDG.3D.MULTICAST [UR16], [UR40], UR13, desc[UR22] ;  /* 0x00001610280073b4 */ /* 0x0001e2000801180d */
[----:B------:R0:W-:Y:S02]  /*5340*/  UTMALDG.3D.MULTICAST [UR8], [UR40], UR13, desc[UR22] ;  /* 0x00001608280073b4 */ /* 0x0001e4000801180d */
[----:B0-----:R-:W-:Y:S05]  /*5350*/  @P1 BRA `(.L_x_83) ;  /* 0xfffffffc00141947 */ /* 0x001fea000383ffff */
.L_x_80:
[----:B------:R-:W-:Y:S05]  /*5360*/  BSYNC B1 ;  /* 0x0000000000017941 */ /* 0x000fea0003800000 */
.L_x_79:
[----:B------:R-:W-:Y:S01]  /*5370*/  LOP3.LUT P1, RZ, R12, 0xff, RZ, 0xc0, !PT ;  /* 0x000000ff0cff7812 */ /* 0x000fe2000782c0ff */
[----:B------:R-:W-:Y:S01]  /*5380*/  IMAD.IADD R14, R13, 0x1, R14 ;  /* 0x000000010d0e7824 */ /* 0x000fe200078e020e */
[----:B------:R-:W-:Y:S01]  /*5390*/  IADD3 R8, P2, R8, UR30, RZ ;  /* 0x0000001e08087c10 */ /* 0x000fe2000ff5e0ff */
[----:B------:R-:W-:Y:S01]  /*53a0*/  ULDC.64 UR8, c[0x0][0x650] ;  /* 0x0001940000087ab9 */ /* 0x000fe20000000a00 */
[----:B------:R-:W-:Y:S01]  /*53b0*/  BSSY B1, `(.L_x_84) ;  /* 0x000006e000017945 */ /* 0x000fe20003800000 */
[----:B------:R-:W-:Y:S01]  /*53c0*/  IMAD.MOV.U32 R19, RZ, RZ, -0x1 ;  /* 0xffffffffff137424 */ /* 0x000fe200078e00ff */
[----:B------:R-:W-:Y:S01]  /*53d0*/  SHF.R.U32.HI R2, RZ, 0x2, R14 ;  /* 0x00000002ff027819 */ /* 0x000fe2000001160e */
[----:B------:R-:W-:Y:S01]  /*53e0*/  IMAD.MOV.U32 R18, RZ, RZ, -0x1 ;  /* 0xffffffffff127424 */ /* 0x000fe200078e00ff */
[----:B------:R-:W-:Y:S01]  /*53f0*/  ISETP.GT.U32.AND P0, PT, R14, 0x3, PT ;  /* 0x000000030e00780c */ /* 0x000fe20003f04070 */
[----:B------:R-:W-:Y:S01]  /*5400*/  IMAD.MOV.U32 R16, RZ, RZ, -0x1 ;  /* 0xffffffffff107424 */ /* 0x000fe200078e00ff */
[----:B------:R-:W-:-:S02]  /*5410*/  LOP3.LUT R2, R2, 0x1, RZ, 0xc0, !PT ;  /* 0x0000000102027812 */ /* 0x000fc400078ec0ff */
[----:B------:R-:W-:Y:S01]  /*5420*/  ISETP.LT.U32.AND P0, PT, R13, 0x4, P0 ;  /* 0x000000040d00780c */ /* 0x000fe20000701070 */
[----:B------:R-:W0:Y:S01]  /*5430*/  @P1 S2R R4, SR_CgaCtaId ;  /* 0x0000000000041919 */ /* 0x000e220000008800 */
[----:B------:R-:W-:Y:S02]  /*5440*/  @P1 MOV R3, 0x400 ;  /* 0x0000040000031802 */ /* 0x000fe40000000f00 */
[----:B------:R-:W-:Y:S02]  /*5450*/  IADD3.X R9, R9, UR7, RZ, P2, !PT ;  /* 0x0000000709097c10 */ /* 0x000fe400097fe4ff */
[----:B------:R-:W-:Y:S02]  /*5460*/  ISETP.GE.U32.AND P2, PT, R8, UR8, PT ;  /* 0x0000000808007c0c */ /* 0x000fe4000bf46070 */
[----:B------:R-:W-:Y:S02]  /*5470*/  LOP3.LUT R14, R14, 0x3, RZ, 0xc0, !PT ;  /* 0x000000030e0e7812 */ /* 0x000fe400078ec0ff */
[----:B------:R-:W-:-:S02]  /*5480*/  PRMT R12, RZ, 0x7610, R12 ;  /* 0x00007610ff0c7816 */ /* 0x000fc4000000000c */
[----:B0-----:R-:W-:-:S04]  /*5490*/  @P1 LEA R3, R4, R3, 0x18 ;  /* 0x0000000304031211 */ /* 0x001fc800078ec0ff */
[----:B------:R0:W-:Y:S01]  /*54a0*/  @P1 SYNCS.ARRIVE.TRANS64.A1T0 RZ, [R3+URZ+0x58], RZ ;  /* 0x000058ff03ff19a7 */ /* 0x0001e2000810003f */
[----:B------:R-:W-:Y:S02]  /*54b0*/  ISETP.NE.U32.AND P1, PT, R2, 0x1, PT ;  /* 0x000000010200780c */ /* 0x000fe40003f25070 */
[----:B------:R-:W-:Y:S02]  /*54c0*/  SEL R2, RZ, 0x1, !P0 ;  /* 0x00000001ff027807 */ /* 0x000fe40004000000 */
[----:B------:R-:W-:Y:S02]  /*54d0*/  ISETP.GE.U32.AND.EX P0, PT, R9, UR9, PT, P2 ;  /* 0x0000000909007c0c */ /* 0x000fe4000bf06120 */
[----:B------:R-:W-:-:S04]  /*54e0*/  ISETP.GT.U32.AND P1, PT, R13, 0x3, !P1 ;  /* 0x000000030d00780c */ /* 0x000fc80004f24070 */
[----:B0-----:R-:W-:-:S04]  /*54f0*/  SEL R3, RZ, 0x1, !P1 ;  /* 0x00000001ff037807 */ /* 0x001fc80004800000 */
[--C-:B------:R-:W-:Y:S02]  /*5500*/  LOP3.LUT R15, R3, R15, R2.reuse, 0x96, !PT ;  /* 0x0000000f030f7212 */ /* 0x100fe400078e9602 */
[----:B------:R-:W-:Y:S01]  /*5510*/  PRMT R2, RZ, 0x7610, R2 ;  /* 0x00007610ff027816 */ /* 0x000fe20000000002 */
[----:B------:R-:W-:Y:S06]  /*5520*/  @P0 BRA `(.L_x_85) ;  /* 0x0000000400580947 */ /* 0x000fec0003800000 */
[----:B------:R-:W0:Y:S01]  /*5530*/  S2R R18, SR_CTAID.X ;  /* 0x0000000000127919 */ /* 0x000e220000002500 */
[----:B------:R-:W-:Y:S01]  /*5540*/  ULDC.64 UR8, c[0x0][0x628] ;  /* 0x00018a0000087ab9 */ /* 0x000fe20000000a00 */
[----:B------:R-:W-:Y:S01]  /*5550*/  ULDC UR11, c[0x0][0x630] ;  /* 0x00018c00000b7ab9 */ /* 0x000fe20000000800 */
[----:B------:R-:W-:Y:S01]  /*5560*/  ISETP.NE.U32.AND P0, PT, RZ, UR8, PT ;  /* 0x00000008ff007c0c */ /* 0x000fe2000bf05070 */
[----:B------:R-:W1:Y:S01]  /*5570*/  S2R R19, SR_CTAID.Y ;  /* 0x0000000000137919 */ /* 0x000e620000002600 */
[----:B------:R-:W-:Y:S01]  /*5580*/  ULDC UR12, c[0x0][0x150] ;  /* 0x00005400000c7ab9 */ /* 0x000fe20000000800 */
[----:B------:R-:W-:Y:S01]  /*5590*/  IMAD.MOV.U32 R2, RZ, RZ, R8 ;  /* 0x000000ffff027224 */ /* 0x000fe200078e0008 */
[----:B------:R-:W-:Y:S01]  /*55a0*/  ISETP.NE.AND.EX P0, PT, RZ, UR9, PT, P0 ;  /* 0x00000009ff007c0c */ /* 0x000fe2000bf05300 */
[----:B------:R-:W-:Y:S01]  /*55b0*/  IMAD.MOV.U32 R3, RZ, RZ, R9 ;  /* 0x000000ffff037224 */ /* 0x000fe200078e0009 */
[----:B0-----:R-:W-:-:S11]  /*55c0*/  I2FP.F32.U32 R20, R18 ;  /* 0x0000001200147245 */ /* 0x001fd60000201000 */
[----:B------:R-:W-:Y:S05]  /*55d0*/  @!P0 BRA `(.L_x_86) ;  /* 0x0000000000288947 */ /* 0x000fea0003800000 */
[----:B------:R-:W-:Y:S02]  /*55e0*/  ULDC UR10, c[0x0][0x634] ;  /* 0x00018d00000a7ab9 */ /* 0x000fe40000000800 */
[----:B------:R-:W-:-:S05]  /*55f0*/  IADD3 R3, P0, R8, UR10, RZ ;  /* 0x0000000a08037c10 */ /* 0x000fca000ff1e0ff */
[----:B------:R-:W-:-:S04]  /*5600*/  IMAD.X R21, RZ, RZ, R9, P0 ;  /* 0x000000ffff157224 */ /* 0x000fc800000e0609 */
[----:B------:R-:W-:-:S04]  /*5610*/  IMAD.WIDE.U32 R4, R21, UR8, RZ ;  /* 0x0000000815047c25 */ /* 0x000fc8000f8e00ff */
[----:B------:R-:W-:-:S04]  /*5620*/  IMAD.WIDE.U32 R4, P0, R3, UR9, R4 ;  /* 0x0000000903047c25 */ /* 0x000fc8000f800004 */
[----:B------:R-:W-:-:S04]  /*5630*/  IMAD.WIDE.U32 R2, R3, UR8, RZ ;  /* 0x0000000803027c25 */ /* 0x000fc8000f8e00ff */
[----:B------:R-:W-:Y:S01]  /*5640*/  IMAD.MOV.U32 R2, RZ, RZ, R5 ;  /* 0x000000ffff027224 */ /* 0x000fe200078e0005 */
[----:B------:R-:W-:Y:S01]  /*5650*/  IADD3 RZ, P1, R3, R4, RZ ;  /* 0x0000000403ff7210 */ /* 0x000fe20007f3e0ff */
[----:B------:R-:W-:-:S04]  /*5660*/  IMAD.X R3, RZ, RZ, RZ, P0 ;  /* 0x000000ffff037224 */ /* 0x000fc800000e06ff */
[----:B------:R-:W-:-:S08]  /*5670*/  IMAD.WIDE.U32.X R2, R21, UR9, R2, P1 ;  /* 0x0000000915027c25 */ /* 0x000fd000088e0402 */
.L_x_86:
[--C-:B------:R-:W-:Y:S01]  /*5680*/  SHF.R.U64 R16, R2, UR11, R3.reuse ;  /* 0x0000000b02107c19 */ /* 0x100fe20008001203 */
[----:B------:R-:W-:Y:S01]  /*5690*/  FMUL R20, R20, UR12 ;  /* 0x0000000c14147c20 */ /* 0x000fe20008400000 */
[----:B------:R-:W-:Y:S01]  /*56a0*/  SHF.R.U32.HI R2, RZ, UR11, R3 ;  /* 0x0000000bff027c19 */ /* 0x000fe20008011603 */
[----:B------:R-:W0:Y:S01]  /*56b0*/  LDC R23, c[0x0][0x144] ;  /* 0x00005100ff177b82 */ /* 0x000e220000000800 */
[----:B------:R-:W-:Y:S01]  /*56c0*/  IADD3 R21, P0, RZ, -R16, RZ ;  /* 0x80000010ff157210 */ /* 0x000fe20007f1e0ff */
[----:B------:R-:W-:Y:S01]  /*56d0*/  ULDC UR10, c[0x0][0x154] ;  /* 0x00005500000a7ab9 */ /* 0x000fe20000000800 */
[----:B-1----:R-:W-:Y:S01]  /*56e0*/  I2FP.F32.U32 R3, R19 ;  /* 0x0000001300037245 */ /* 0x002fe20000201000 */
[----:B------:R-:W1:Y:S01]  /*56f0*/  F2I.U32.TRUNC.NTZ R20, R20 ;  /* 0x0000001400147305 */ /* 0x000e62000020f000 */
[----:B------:R-:W-:Y:S01]  /*5700*/  ULDC.64 UR8, c[0x0][0x620] ;  /* 0x0001880000087ab9 */ /* 0x000fe20000000a00 */
[----:B------:R-:W-:Y:S02]  /*5710*/  IMAD.X R2, RZ, RZ, ~R2, P0 ;  /* 0x000000ffff027224 */ /* 0x000fe400000e0e02 */
[----:B------:R-:W-:Y:S01]  /*5720*/  FMUL R4, R3, UR10 ;  /* 0x0000000a03047c20 */ /* 0x000fe20008400000 */
[----:B------:R-:W2:Y:S01]  /*5730*/  LDC R22, c[0x0][0x148] ;  /* 0x00005200ff167b82 */ /* 0x000ea20000000800 */
[----:B------:R-:W-:Y:S01]  /*5740*/  IMAD R2, R2, UR8, RZ ;  /* 0x0000000802027c24 */ /* 0x000fe2000f8e02ff */
[----:B------:R-:W-:Y:S01]  /*5750*/  ULDC.64 UR10, c[0x0][0x640] ;  /* 0x00019000000a7ab9 */ /* 0x000fe20000000a00 */
[----:B------:R-:W-:Y:S01]  /*5760*/  IMAD.MOV.U32 R3, RZ, RZ, R9 ;  /* 0x000000ffff037224 */ /* 0x000fe200078e0009 */
[----:B------:R-:W-:Y:S01]  /*5770*/  ISETP.NE.U32.AND P0, PT, RZ, UR10, PT ;  /* 0x0000000aff007c0c */ /* 0x000fe2000bf05070 */
[----:B------:R-:W3:Y:S01]  /*5780*/  F2I.U32.TRUNC.NTZ R4, R4 ;  /* 0x0000000400047305 */ /* 0x000ee2000020f000 */
[----:B------:R-:W-:-:S02]  /*5790*/  IMAD R5, R21, UR9, R2 ;  /* 0x0000000915057c24 */ /* 0x000fc4000f8e0202 */
[----:B------:R-:W-:Y:S01]  /*57a0*/  IMAD.MOV.U32 R2, RZ, RZ, R8 ;  /* 0x000000ffff027224 */ /* 0x000fe200078e0008 */
[----:B------:R-:W-:Y:S01]  /*57b0*/  ISETP.NE.AND.EX P0, PT, RZ, UR11, PT, P0 ;  /* 0x0000000bff007c0c */ /* 0x000fe2000bf05300 */
[----:B-1----:R-:W-:Y:S02]  /*57c0*/  IMAD.MOV R20, RZ, RZ, -R20 ;  /* 0x000000ffff147224 */ /* 0x002fe400078e0a14 */
[----:B------:R-:W-:Y:S01]  /*57d0*/  IMAD.WIDE.U32 R2, R21, UR8, R2 ;  /* 0x0000000815027c25 */ /* 0x000fe2000f8e0002 */
[----:B------:R-:W-:-:S03]  /*57e0*/  ULDC UR8, c[0x0][0x618] ;  /* 0x0001860000087ab9 */ /* 0x000fc60000000800 */
[----:B------:R-:W-:Y:S02]  /*57f0*/  IMAD.IADD R3, R3, 0x1, R5 ;  /* 0x0000000103037824 */ /* 0x000fe400078e0205 */
[----:B0-----:R-:W-:-:S03]  /*5800*/  IMAD R18, R23, R20, R18 ;  /* 0x0000001417127224 */ /* 0x001fc600078e0212 */
[--C-:B------:R-:W-:Y:S01]  /*5810*/  SHF.R.U64 R20, R2, UR8, R3.reuse ;  /* 0x0000000802147c19 */ /* 0x100fe20008001203 */
[----:B---3--:R-:W-:Y:S01]  /*5820*/  IMAD.MOV R2, RZ, RZ, -R4 ;  /* 0x000000ffff027224 */ /* 0x008fe200078e0a04 */
[----:B------:R-:W-:Y:S01]  /*5830*/  SHF.R.U32.HI R3, RZ, UR8, R3 ;  /* 0x00000008ff037c19 */ /* 0x000fe20008011603 */
[----:B------:R-:W-:Y:S02]  /*5840*/  ULDC UR8, c[0x0][0x608] ;  /* 0x0001820000087ab9 */ /* 0x000fe40000000800 */
[----:B--2---:R-:W-:Y:S01]  /*5850*/  @P3 IMAD R18, R22, R2, R19 ;  /* 0x0000000216123224 */ /* 0x004fe200078e0213 */
[--C-:B------:R-:W-:Y:S02]  /*5860*/  SHF.R.U64 R22, R20, UR8, R3.reuse ;  /* 0x0000000814167c19 */ /* 0x100fe40008001203 */
[----:B------:R-:W-:Y:S01]  /*5870*/  SHF.R.U32.HI R3, RZ, UR8, R3 ;  /* 0x00000008ff037c19 */ /* 0x000fe20008011603 */
[----:B------:R-:W-:-:S03]  /*5880*/  ULDC UR8, c[0x0][0x658] ;  /* 0x0001960000087ab9 */ /* 0x000fc60000000800 */
[--C-:B------:R-:W-:Y:S02]  /*5890*/  SHF.R.U64 R19, R22, UR8, R3.reuse ;  /* 0x0000000816137c19 */ /* 0x100fe40008001203 */
[----:B------:R-:W-:-:S03]  /*58a0*/  SHF.R.U32.HI R21, RZ, UR8, R3 ;  /* 0x00000008ff157c19 */ /* 0x000fc60008011603 */
[----:B------:R-:W-:Y:S02]  /*58b0*/  IMAD.MOV.U32 R4, RZ, RZ, R19 ;  /* 0x000000ffff047224 */ /* 0x000fe400078e0013 */
[----:B------:R-:W-:Y:S01]  /*58c0*/  IMAD.MOV.U32 R3, RZ, RZ, R21 ;  /* 0x000000ffff037224 */ /* 0x000fe200078e0015 */
[----:B------:R-:W-:Y:S06]  /*58d0*/  @!P0 BRA `(.L_x_87) ;  /* 0x00000000002c8947 */ /* 0x000fec0003800000 */
        /* <DEDUP_REMOVED lines=9> */
[----:B------:R-:W-:-:S04]  /*5970*/  IMAD.WIDE.U32.X R2, R21, UR11, R2, P1 ;  /* 0x0000000b15027c25 */ /* 0x000fc800088e0402 */
[----:B------:R-:W-:-:S07]  /*5980*/  IMAD.MOV.U32 R4, RZ, RZ, R2 ;  /* 0x000000ffff047224 */ /* 0x000fce00078e0002 */
.L_x_87:
[----:B------:R-:W-:Y:S01]  /*5990*/  ULDC UR8, c[0x0][0x648] ;  /* 0x0001920000087ab9 */ /* 0x000fe20000000800 */
[----:B------:R-:W-:Y:S01]  /*59a0*/  LOP3.LUT R2, R22, UR6, RZ, 0xc0, !PT ;  /* 0x0000000616027c12 */ /* 0x000fe2000f8ec0ff */
[----:B------:R-:W-:Y:S01]  /*59b0*/  ULDC UR9, c[0x0][0x610] ;  /* 0x0001840000097ab9 */ /* 0x000fe20000000800 */
[----:B------:R-:W-:Y:S01]  /*59c0*/  SHF.R.U64 R3, R4, UR8, R3 ;  /* 0x0000000804037c19 */ /* 0x000fe20008001203 */
[----:B------:R-:W-:Y:S01]  /*59d0*/  ULDC UR8, c[0x0][0x638] ;  /* 0x00018e0000087ab9 */ /* 0x000fe20000000800 */
[----:B------:R-:W-:-:S03]  /*59e0*/  LOP3.LUT R5, R20, UR4, RZ, 0xc0, !PT ;  /* 0x0000000414057c12 */ /* 0x000fc6000f8ec0ff */
[----:B------:R-:W-:Y:S02]  /*59f0*/  IMAD.MOV R4, RZ, RZ, -R3 ;  /* 0x000000ffff047224 */ /* 0x000fe400078e0a03 */
[----:B------:R-:W-:Y:S02]  /*5a00*/  IMAD R3, R3, UR5, R2 ;  /* 0x0000000503037c24 */ /* 0x000fe4000f8e0202 */
[----:B------:R-:W-:Y:S01]  /*5a10*/  IMAD R2, R4, UR8, R19 ;  /* 0x0000000804027c24 */ /* 0x000fe2000f8e0213 */
[----:B------:R-:W-:Y:S01]  /*5a20*/  ULDC UR8, c[0x0][0x600] ;  /* 0x0001800000087ab9 */ /* 0x000fe20000000800 */
[----:B------:R-:W-:Y:S02]  /*5a30*/  IMAD R19, R3, UR9, R18 ;  /* 0x0000000903137c24 */ /* 0x000fe4000f8e0212 */
[----:B------:R-:W-:Y:S02]  /*5a40*/  IMAD R4, R2, UR8, R5 ;  /* 0x0000000802047c24 */ /* 0x000fe4000f8e0205 */
[----:B------:R-:W-:-:S03]  /*5a50*/  IMAD.MOV.U32 R3, RZ, RZ, 0x1 ;  /* 0x00000001ff037424 */ /* 0x000fc600078e00ff */
[----:B------:R-:W-:Y:S02]  /*5a60*/  SEL R18, R4, R19, !P3 ;  /* 0x0000001304127207 */ /* 0x000fe40005800000 */
[----:B------:R-:W-:Y:S02]  /*5a70*/  PRMT R2, R3, 0x7610, R2 ;  /* 0x0000761003027816 */ /* 0x000fe40000000002 */
[----:B------:R-:W-:-:S07]  /*5a80*/  SEL R19, R19, R4, !P3 ;  /* 0x0000000413137207 */ /* 0x000fce0005800000 */
.L_x_85:
[----:B------:R-:W-:Y:S05]  /*5a90*/  BSYNC B1 ;  /* 0x0000000000017941 */ /* 0x000fea0003800000 */
.L_x_84:
[----:B------:R-:W-:-:S13]  /*5aa0*/  LOP3.LUT P0, RZ, R2, 0xff, RZ, 0xc0, !PT ;  /* 0x000000ff02ff7812 */ /* 0x000fda000780c0ff */
[----:B------:R-:W-:Y:S05]  /*5ab0*/  @P0 BRA `(.L_x_88) ;  /* 0xfffffff400080947 */ /* 0x000fea000383ffff */
[----:B------:R-:W-:Y:S05]  /*5ac0*/  BSYNC B0 ;  /* 0x0000000000007941 */ /* 0x000fea0003800000 */
.L_x_77:
[----:B------:R-:W-:-:S03]  /*5ad0*/  UMOV UR8, 0xffffffff ;  /* 0xffffffff00087882 */ /* 0x000fc60000000000 */
[----:B------:R-:W-:Y:S05]  /*5ae0*/  BRA.DIV UR8, `(.L_x_89) ;  /* 0x00000006081c7947 */ /* 0x000fea000b800000 */
[----:B------:R-:W-:-:S13]  /*5af0*/  ELECT P0, URZ, PT ;  /* 0x00000000003f782f */ /* 0x000fda0003800000 */
.L_x_103:
[----:B------:R-:W-:Y:S04]  /*5b00*/  BSSY B0, `(.L_x_90) ;  /* 0x000002b000007945 */ /* 0x000fe80003800000 */
[----:B------:R-:W-:Y:S05]  /*5b10*/  @!P0 BRA `(.L_x_91) ;  /* 0x0000000000a48947 */ /* 0x000fea0003800000 */
[----:B------:R-:W-:-:S04]  /*5b20*/  LOP3.LUT R6, R6, 0x2, RZ, 0xfc, !PT ;  /* 0x0000000206067812 */ /* 0x000fc800078efcff */
[----:B------:R-:W-:-:S13]  /*5b30*/  ISETP.NE.AND P0, PT, R6, 0x3, PT ;  /* 0x000000030600780c */ /* 0x000fda0003f05270 */
[----:B------:R-:W-:Y:S05]  /*5b40*/  @!P0 BRA `(.L_x_92) ;  /* 0x0000000000048947 */ /* 0x000fea0003800000 */
[----:B------:R-:W-:Y:S01]  /*5b50*/  BPT.TRAP 0x1 ;  /* 0x000000040000795c */ /* 0x000fe20000300000 */
.L_x_92:
[----:B------:R-:W0:Y:S01]  /*5b60*/  S2R R3, SR_CgaCtaId ;  /* 0x0000000000037919 */ /* 0x000e220000008800 */
[----:B------:R-:W-:Y:S02]  /*5b70*/  MOV R0, 0x400 ;  /* 0x0000040000007802 */ /* 0x000fe40000000f00 */
[----:B------:R-:W-:Y:S02]  /*5b80*/  SHF.L.U32 R2, R15, 0x1f, RZ ;  /* 0x0000001f0f027819 */ /* 0x000fe400000006ff */
[----:B0-----:R-:W-:-:S05]  /*5b90*/  LEA R3, R3, R0, 0x18 ;  /* 0x0000000003037211 */ /* 0x001fca00078ec0ff */
[----:B------:R-:W-:-:S04]  /*5ba0*/  VIADD R3, R3, 0x20 ;  /* 0x0000002003037836 */ /* 0x000fc80000000000 */
[C---:B------:R-:W-:Y:S02]  /*5bb0*/  IMAD R5, R14.reuse, 0x8, R3 ;  /* 0x000000080e057824 */ /* 0x040fe400078e0203 */
[----:B------:R-:W-:Y:S02]  /*5bc0*/  VIADD R14, R14, 0x1 ;  /* 0x000000010e0e7836 */ /* 0x000fe40000000000 */
[----:B------:R-:W0:Y:S03]  /*5bd0*/  SYNCS.PHASECHK.TRANS64.TRYWAIT P0, [R5+URZ], R2 ;  /* 0x00000002050075a7 */ /* 0x000e26000800017f */
[----:B------:R-:W-:-:S04]  /*5be0*/  ISETP.NE.AND P1, PT, R14, 0x4, PT ;  /* 0x000000040e00780c */ /* 0x000fc80003f25270 */
[----:B------:R-:W-:Y:S02]  /*5bf0*/  SEL R0, RZ, 0x1, P1 ;  /* 0x00000001ff007807 */ /* 0x000fe40000800000 */
[----:B------:R-:W-:Y:S02]  /*5c00*/  SEL R14, R14, RZ, P1 ;  /* 0x000000ff0e0e7207 */ /* 0x000fe40000800000 */
[----:B------:R-:W-:-:S03]  /*5c10*/  LOP3.LUT R15, R15, R0, RZ, 0x3c, !PT ;  /* 0x000000000f0f7212 */ /* 0x000fc600078e3cff */
[----:B------:R-:W-:Y:S01]  /*5c20*/  IMAD R7, R14, 0x8, R3 ;  /* 0x000000080e077824 */ /* 0x000fe200078e0203 */
[----:B------:R-:W-:Y:S01]  /*5c30*/  SHF.L.U32 R4, R15, 0x1f, RZ ;  /* 0x0000001f0f047819 */ /* 0x000fe200000006ff */
[----:B0-----:R-:W-:Y:S06]  /*5c40*/  @!P0 BRA `(.L_x_93) ;  /* 0x0000000000e48947 */ /* 0x001fec0003800000 */
.L_x_104:
[----:B------:R-:W1:Y:S01]  /*5c50*/  SYNCS.PHASECHK.TRANS64.TRYWAIT P0, [R7+URZ], R4 ;  /* 0x00000004070075a7 */ /* 0x000e62000800017f */
[----:B------:R-:W-:-:S05]  /*5c60*/  VIADD R0, R14, 0x1 ;  /* 0x000000010e007836 */ /* 0x000fca0000000000 */
[----:B------:R-:W-:-:S04]  /*5c70*/  ISETP.NE.AND P1, PT, R0, 0x4, PT ;  /* 0x000000040000780c */ /* 0x000fc80003f25270 */
[----:B0-----:R-:W-:Y:S02]  /*5c80*/  SEL R2, RZ, 0x1, P1 ;  /* 0x00000001ff027807 */ /* 0x001fe40000800000 */
[----:B------:R-:W-:Y:S02]  /*5c90*/  SEL R0, R0, RZ, P1 ;  /* 0x000000ff00007207 */ /* 0x000fe40000800000 */
[----:B------:R-:W-:-:S03]  /*5ca0*/  LOP3.LUT R15, R15, R2, RZ, 0x3c, !PT ;  /* 0x000000020f0f7212 */ /* 0x000fc600078e3cff */
[----:B------:R-:W-:Y:S01]  /*5cb0*/  IMAD R6, R0, 0x8, R3 ;  /* 0x0000000800067824 */ /* 0x000fe200078e0203 */
[----:B------:R-:W-:Y:S01]  /*5cc0*/  SHF.L.U32 R5, R15, 0x1f, RZ ;  /* 0x0000001f0f057819 */ /* 0x000fe200000006ff */
[----:B-1----:R-:W-:Y:S06]  /*5cd0*/  @!P0 BRA `(.L_x_94) ;  /* 0x0000000000d48947 */ /* 0x002fec0003800000 */
.L_x_105:
[----:B------:R-:W1:Y:S01]  /*5ce0*/  SYNCS.PHASECHK.TRANS64.TRYWAIT P0, [R6+URZ], R5 ;  /* 0x00000005060075a7 */ /* 0x000e62000800017f */
[----:B------:R-:W-:-:S05]  /*5cf0*/  VIADD R0, R0, 0x1 ;  /* 0x0000000100007836 */ /* 0x000fca0000000000 */
[----:B------:R-:W-:-:S04]  /*5d00*/  ISETP.NE.AND P1, PT, R0, 0x4, PT ;  /* 0x000000040000780c */ /* 0x000fc80003f25270 */
[----:B------:R-:W-:Y:S02]  /*5d10*/  SEL R2, RZ, 0x1, P1 ;  /* 0x00000001ff027807 */ /* 0x000fe40000800000 */
[----:B------:R-:W-:Y:S02]  /*5d20*/  SEL R0, R0, RZ, P1 ;  /* 0x000000ff00007207 */ /* 0x000fe40000800000 */
[----:B------:R-:W-:Y:S01]  /*5d30*/  LOP3.LUT R2, R15, R2, RZ, 0x3c, !PT ;  /* 0x000000020f027212 */ /* 0x000fe200078e3cff */
[----:B-1----:R-:W-:Y:S06]  /*5d40*/  @!P0 BRA `(.L_x_95) ;  /* 0x0000000000cc8947 */ /* 0x002fec0003800000 */
.L_x_106:
[----:B------:R-:W-:Y:S01]  /*5d50*/  IMAD R3, R0, 0x8, R3 ;  /* 0x0000000800037824 */ /* 0x000fe200078e0203 */
[----:B------:R-:W-:-:S07]  /*5d60*/  SHF.L.U32 R0, R2, 0x1f, RZ ;  /* 0x0000001f02007819 */ /* 0x000fce00000006ff */
.L_x_96:
[----:B--2---:R2:W3:Y:S02]  /*5d70*/  SYNCS.PHASECHK.TRANS64.TRYWAIT P0, [R3+URZ], R0 ;  /* 0x00000000030075a7 */ /* 0x0044e4000800017f */
[----:B---3--:R-:W-:Y:S05]  /*5d80*/  @!P0 NANOSLEEP.SYNCS 0x989680 ;  /* 0x009896800000895d */ /* 0x008fea0003900000 */
[----:B------:R-:W3:Y:S02]  /*5d90*/  @!P0 SYNCS.PHASECHK.TRANS64 P0, [R3+URZ], R0 ;  /* 0x00000000030085a7 */ /* 0x000ee4000800007f */
[----:B---3--:R-:W-:Y:S05]  /*5da0*/  @!P0 BRA `(.L_x_96) ;  /* 0xfffffffc00f08947 */ /* 0x008fea000383ffff */
.L_x_91:
[----:B------:R-:W-:Y:S05]  /*5db0*/  BSYNC B0 ;  /* 0x0000000000007941 */ /* 0x000fea0003800000 */
.L_x_90:
[----:B------:R-:W-:Y:S05]  /*5dc0*/  EXIT ;  /* 0x000000000000794d */ /* 0x000fea0003800000 */
.L_x_21:
[----:B-1----:R-:W-:-:S04]  /*5dd0*/  IMAD.U32 R5, RZ, RZ, UR6 ;  /* 0x00000006ff057e24 */ /* 0x002fc8000f8e00ff */
[----:B------:R1:W3:Y:S03]  /*5de0*/  SYNCS.PHASECHK.TRANS64.TRYWAIT P0, [R5+URZ], R4 ;  /* 0x00000004050075a7 */ /* 0x0002e6000800017f */
[----:B---3--:R-:W-:Y:S05]  /*5df0*/  @!P0 NANOSLEEP.SYNCS 0x989680 ;  /* 0x009896800000895d */ /* 0x008fea0003900000 */
[----:B------:R-:W3:Y:S02]  /*5e00*/  @!P0 SYNCS.PHASECHK.TRANS64 P0, [R5+URZ], R4 ;  /* 0x00000004050085a7 */ /* 0x000ee4000800007f */
[----:B---3--:R-:W-:Y:S05]  /*5e10*/  @!P0 BRA `(.L_x_21) ;  /* 0xfffffffc00ec8947 */ /* 0x008fea000383ffff */
[----:B------:R-:W-:Y:S05]  /*5e20*/  BRA `(.L_x_20) ;  /* 0xffffffb400b47947 */ /* 0x000fea000383ffff */
.L_x_27:
[----:B-1----:R-:W-:-:S04]  /*5e30*/  IMAD.U32 R11, RZ, RZ, UR14 ;  /* 0x0000000eff0b7e24 */ /* 0x002fc8000f8e00ff */
[----:B------:R1:W3:Y:S03]  /*5e40*/  SYNCS.PHASECHK.TRANS64.TRYWAIT P0, [R11+URZ], R10 ;  /* 0x0000000a0b0075a7 */ /* 0x0002e6000800017f */
[----:B---3--:R-:W-:Y:S05]  /*5e50*/  @!P0 NANOSLEEP.SYNCS 0x989680 ;  /* 0x009896800000895d */ /* 0x008fea0003900000 */
[----:B------:R-:W3:Y:S02]  /*5e60*/  @!P0 SYNCS.PHASECHK.TRANS64 P0, [R11+URZ], R10 ;  /* 0x0000000a0b0085a7 */ /* 0x000ee4000800007f */
[----:B---3--:R-:W-:Y:S05]  /*5e70*/  @!P0 BRA `(.L_x_27) ;  /* 0xfffffffc00ec8947 */ /* 0x008fea000383ffff */
[----:B------:R-:W-:Y:S05]  /*5e80*/  BRA `(.L_x_26) ;  /* 0xffffffbc00dc7947 */ /* 0x000fea000383ffff */
.L_x_78:
[----:B------:R-:W-:Y:S01]  /*5e90*/  BSSY B1, `(.L_x_97) ;  /* 0x0000006000017945 */ /* 0x000fe20003800000 */
[----:B------:R-:W-:-:S07]  /*5ea0*/  IMAD.MOV.U32 R2, RZ, RZ, -0x1 ;  /* 0xffffffffff027424 */ /* 0x000fce00078e00ff */
[----:B------:R-:W-:Y:S05]  /*5eb0*/  WARPSYNC.COLLECTIVE R2, `(.L_x_98) ;  /* 0x00000000020c7348 */ /* 0x000fea0003c00000 */
[----:B------:R-:W-:Y:S02]  /*5ec0*/  ELECT P0, UR62, PT ;  /* 0x00000000003e782f */ /* 0x000fe40003800000 */
[----:B------:R-:W-:Y:S01]  /*5ed0*/  MOV R2, UR62 ;  /* 0x0000003e00027c02 */ /* 0x000fe20008000f00 */
[----:B------:R-:W-:Y:S10]  /*5ee0*/  ENDCOLLECTIVE ;  /* 0x000000000000791b */ /* 0x000ff40003800000 */
.L_x_98:
[----:B------:R-:W-:Y:S05]  /*5ef0*/  BSYNC B1 ;  /* 0x0000000000017941 */ /* 0x000fea0003800000 */
.L_x_97:
[----:B------:R-:W-:Y:S05]  /*5f00*/  BRA `(.L_x_99) ;  /* 0xfffffff000007947 */ /* 0x000fea000383ffff */
.L_x_81:
[----:B0-----:R0:W1:Y:S02]  /*5f10*/  SYNCS.PHASECHK.TRANS64.TRYWAIT P0, [R21+URZ+0x20], R4 ;  /* 0x00002004150075a7 */ /* 0x001064000800017f */
[----:B-1----:R-:W-:Y:S05]  /*5f20*/  @!P0 NANOSLEEP.SYNCS 0x989680 ;  /* 0x009896800000895d */ /* 0x002fea0003900000 */
[----:B------:R-:W1:Y:S02]  /*5f30*/  @!P0 SYNCS.PHASECHK.TRANS64 P0, [R21+URZ+0x20], R4 ;  /* 0x00002004150085a7 */ /* 0x000e64000800007f */
[----:B-1----:R-:W-:Y:S05]  /*5f40*/  @!P0 BRA `(.L_x_81) ;  /* 0xfffffffc00f08947 */ /* 0x002fea000383ffff */
[----:B------:R-:W-:Y:S05]  /*5f50*/  BRA `(.L_x_100) ;  /* 0xfffffff000387947 */ /* 0x000fea000383ffff */
.L_x_89:
[----:B------:R-:W-:Y:S01]  /*5f60*/  BSSY B0, `(.L_x_101) ;  /* 0x0000006000007945 */ /* 0x000fe20003800000 */
[----:B------:R-:W-:-:S07]  /*5f70*/  IMAD.MOV.U32 R2, RZ, RZ, -0x1 ;  /* 0xffffffffff027424 */ /* 0x000fce00078e00ff */
[----:B------:R-:W-:Y:S05]  /*5f80*/  WARPSYNC.COLLECTIVE R2, `(.L_x_102) ;  /* 0x00000000020c7348 */ /* 0x000fea0003c00000 */
[----:B------:R-:W-:Y:S02]  /*5f90*/  ELECT P0, UR62, PT ;  /* 0x00000000003e782f */ /* 0x000fe40003800000 */
[----:B------:R-:W-:Y:S01]  /*5fa0*/  MOV R2, UR62 ;  /* 0x0000003e00027c02 */ /* 0x000fe20008000f00 */
[----:B------:R-:W-:Y:S10]  /*5fb0*/  ENDCOLLECTIVE ;  /* 0x000000000000791b */ /* 0x000ff40003800000 */
.L_x_102:
[----:B------:R-:W-:Y:S05]  /*5fc0*/  BSYNC B0 ;  /* 0x0000000000007941 */ /* 0x000fea0003800000 */
.L_x_101:
[----:B------:R-:W-:Y:S05]  /*5fd0*/  BRA `(.L_x_103) ;  /* 0xfffffff800c87947 */ /* 0x000fea000383ffff */
.L_x_93:
[----:B0-----:R0:W1:Y:S02]  /*5fe0*/  SYNCS.PHASECHK.TRANS64.TRYWAIT P0, [R5+URZ], R2 ;  /* 0x00000002050075a7 */ /* 0x001064000800017f */
[----:B-1----:R-:W-:Y:S05]  /*5ff0*/  @!P0 NANOSLEEP.SYNCS 0x989680 ;  /* 0x009896800000895d */ /* 0x002fea0003900000 */
[----:B------:R-:W1:Y:S02]  /*6000*/  @!P0 SYNCS.PHASECHK.TRANS64 P0, [R5+URZ], R2 ;  /* 0x00000002050085a7 */ /* 0x000e64000800007f */
[----:B-1----:R-:W-:Y:S05]  /*6010*/  @!P0 BRA `(.L_x_93) ;  /* 0xfffffffc00f08947 */ /* 0x002fea000383ffff */
[----:B------:R-:W-:Y:S05]  /*6020*/  BRA `(.L_x_104) ;  /* 0xfffffffc00087947 */ /* 0x000fea000383ffff */
.L_x_94:
[----:B0-----:R0:W1:Y:S02]  /*6030*/  SYNCS.PHASECHK.TRANS64.TRYWAIT P0, [R7+URZ], R4 ;  /* 0x00000004070075a7 */ /* 0x001064000800017f */
[----:B-1----:R-:W-:Y:S05]  /*6040*/  @!P0 NANOSLEEP.SYNCS 0x989680 ;  /* 0x009896800000895d */ /* 0x002fea0003900000 */
[----:B------:R-:W1:Y:S02]  /*6050*/  @!P0 SYNCS.PHASECHK.TRANS64 P0, [R7+URZ], R4 ;  /* 0x00000004070085a7 */ /* 0x000e64000800007f */
[----:B-1----:R-:W-:Y:S05]  /*6060*/  @!P0 BRA `(.L_x_94) ;  /* 0xfffffffc00f08947 */ /* 0x002fea000383ffff */
[----:B------:R-:W-:Y:S05]  /*6070*/  BRA `(.L_x_105) ;  /* 0xfffffffc00187947 */ /* 0x000fea000383ffff */
.L_x_95:
[----:B-1----:R1:W2:Y:S02]  /*6080*/  SYNCS.PHASECHK.TRANS64.TRYWAIT P0, [R6+URZ], R5 ;  /* 0x00000005060075a7 */ /* 0x0022a4000800017f */
[----:B--2---:R-:W-:Y:S05]  /*6090*/  @!P0 NANOSLEEP.SYNCS 0x989680 ;  /* 0x009896800000895d */ /* 0x004fea0003900000 */
[----:B------:R-:W2:Y:S02]  /*60a0*/  @!P0 SYNCS.PHASECHK.TRANS64 P0, [R6+URZ], R5 ;  /* 0x00000005060085a7 */ /* 0x000ea4000800007f */
[----:B--2---:R-:W-:Y:S05]  /*60b0*/  @!P0 BRA `(.L_x_95) ;  /* 0xfffffffc00f08947 */ /* 0x004fea000383ffff */
[----:B------:R-:W-:Y:S05]  /*60c0*/  BRA `(.L_x_106) ;  /* 0xfffffffc00207947 */ /* 0x000fea000383ffff */
.L_x_107:
[----:B------:R-:W-:-:S00]  /*60d0*/  BRA `(.L_x_107) ;  /* 0xfffffffc00fc7947 */ /* 0x000fc0000383ffff */
[----:B------:R-:W-:-:S00]  /*60e0*/  NOP ;  /* 0x0000000000007918 */ /* 0x000fc00000000000 */
        /* <DEDUP_REMOVED lines=9> */
.L_x_108:


//--------------------- .nv.shared._ZN7cutlass13device_kernelINS_4gemm6kernel13GemmUniversalIN4cute5tupleIJiiiiEEENS1_10collective13CollectiveMmaINS1_37MainloopSm90TmaGmmaWarpSpecializedFP8ILi4ENS5_IJNS4_1CILi2EEENSA_ILi1EEESC_EEENS1_35KernelTmaWarpSpecializedCooperativeEEENS5_IJNSA_ILi192EEENSA_ILi16EEENSA_ILi256EEEEEENS_12float_e4m3_tENS5_IJlSC_lEEESK_SL_NS4_8TiledMMAINS4_8MMA_AtomIJNS4_4SM904GMMA30MMA_64x16x32_F32E4M3E4M3_SS_TNILNSP_7ScaleInE1ELSR_1EEEEEENS4_6LayoutISD_NS5_IJSC_NSA_ILi0EEESV_EEEEENS5_IJNS4_10UnderscoreESY_SY_EEEEENS4_13SM90_TMA_LOADENS4_14ComposedLayoutINS4_7SwizzleILi3ELi4ELi3EEENS4_18smem_ptr_flag_bitsILi8EEENSU_INS5_IJNSA_ILi8EEENSA_ILi128EEEEEENS5_IJS18_SC_EEEEEEEvNS4_8identityENS4_23SM90_TMA_LOAD_MULTICASTES1C_vS1D_EENS_8epilogue10collective6detail29Sm90TmaWarpSpecializedAdapterINS1H_15DefaultEpilogueISK_SL_SL_NS1G_6thread17LinearCombinationISK_Li1EffLNS1L_9ScaleType4KindE0ELNS_15FloatRoundStyleE2ESK_EENS1_15EpilogueDefaultEEEEEvvEEEEvNT_6ParamsE --------------------------
	.section	.nv.shared._ZN7cutlass13device_kernelINS_4gemm6kernel13GemmUniversalIN4cute5tupleIJiiiiEEENS1_10collective13CollectiveMmaINS1_37MainloopSm90TmaGmmaWarpSpecializedFP8ILi4ENS5_IJNS4_1CILi2EEENSA_ILi1EEESC_EEENS1_35KernelTmaWarpSpecializedCooperativeEEENS5_IJNSA_ILi192EEENSA_ILi16EEENSA_ILi256EEEEEENS_12float_e4m3_tENS5_IJlSC_lEEESK_SL_NS4_8TiledMMAINS4_8MMA_AtomIJNS4_4SM904GMMA30MMA_64x16x32_F32E4M3E4M3_SS_TNILNSP_7ScaleInE1ELSR_1EEEEEENS4_6LayoutISD_NS5_IJSC_NSA_ILi0EEESV_EEEEENS5_IJNS4_10UnderscoreESY_SY_EEEEENS4_13SM90_TMA_LOADENS4_14ComposedLayoutINS4_7SwizzleILi3ELi4ELi3EEENS4_18smem_ptr_flag_bitsILi8EEENSU_INS5_IJNSA_ILi8EEENSA_ILi128EEEEEENS5_IJS18_SC_EEEEEEEvNS4_8identityENS4_23SM90_TMA_LOAD_MULTICASTES1C_vS1D_EENS_8epilogue10collective6detail29Sm90TmaWarpSpecializedAdapterINS1H_15DefaultEpilogueISK_SL_SL_NS1G_6thread17LinearCombinationISK_Li1EffLNS1L_9ScaleType4KindE0ELNS_15FloatRoundStyleE2ESK_EENS1_15EpilogueDefaultEEEEEvvEEEEvNT_6ParamsE,"aw",@nobits
	.sectionflags	@""
	.align	16
	.zero		1024


//--------------------- .nv.shared.reserved.0     --------------------------
	.section	.nv.shared.reserved.0,"aw",@nobits
	.weak		__nv_reservedSMEM_offset_0_alias
	.size		__nv_reservedSMEM_offset_0_alias, 0, 0
	.other		__nv_reservedSMEM_offset_0_alias,@"STO_CUDA_RESERVED_SHARED STV_DEFAULT"
__nv_reservedSMEM_offset_0_alias:
	.zero		0


//--------------------- .nv.global                --------------------------
	.section	.nv.global,"aw",@nobits
.nv.global:
	.type		_ZN40_INTERNAL_34dff9ab_4_k_cu_fb98b8e5_114404cute1_E,@object
	.size		_ZN40_INTERNAL_34dff9ab_4_k_cu_fb98b8e5_114404cute1_E,(_ZN40_INTERNAL_34dff9ab_4_k_cu_fb98b8e5_114404cuda3std3__45__cpo6cbeginE - _ZN40_INTERNAL_34dff9ab_4_k_cu_fb98b8e5_114404cute1_E)
_ZN40_INTERNAL_34dff9ab_4_k_cu_fb98b8e5_114404cute1_E:
	.zero		1
	.type		_ZN40_INTERNAL_34dff9ab_4_k_cu_fb98b8e5_114404cuda3std3__45__cpo6cbeginE,@object
	.size		_ZN40_INTERNAL_34dff9ab_4_k_cu_fb98b8e5_114404cuda3std3__45__cpo6cbeginE,(_ZN40_INTERNAL_34dff9ab_4_k_cu_fb98b8e5_114404cuda3std3__48in_placeE - _ZN40_INTERNAL_34dff9ab_4_k_cu_fb98b8e5_114404cuda3std3__45__cpo6cbeginE)
_ZN40_INTERNAL_34dff9ab_4_k_cu_fb98b8e5_114404cuda3std3__45__cpo6cbeginE:
	.zero		1
	.type		_ZN40_INTERNAL_34dff9ab_4_k_cu_fb98b8e5_114404cuda3std3__48in_placeE,@object
	.size		_ZN40_INTERNAL_34dff9ab_4_k_cu_fb98b8e5_114404cuda3std3__48in_placeE,(_ZN40_INTERNAL_34dff9ab_4_k_cu_fb98b8e5_114404cuda3std6ranges3__45__cpo9iter_moveE - _ZN40_INTERNAL_34dff9ab_4_k_cu_fb98b8e5_114404cuda3std3__48in_placeE)
_ZN40_INTERNAL_34dff9ab_4_k_cu_fb98b8e5_114404cuda3std3__48in_placeE:
	.zero		1
	.type		_ZN40_INTERNAL_34dff9ab_4_k_cu_fb98b8e5_114404cuda3std6ranges3__45__cpo9iter_moveE,@object
	.size		_ZN40_INTERNAL_34dff9ab_4_k_cu_fb98b8e5_114404cuda3std6ranges3__45__cpo9iter_moveE,(_ZN40_INTERNAL_34dff9ab_4_k_cu_fb98b8e5_114404cuda3std3__45__cpo5beginE - _ZN40_INTERNAL_34dff9ab_4_k_cu_fb98b8e5_114404cuda3std6ranges3__45__cpo9iter_moveE)
_ZN40_INTERNAL_34dff9ab_4_k_cu_fb98b8e5_114404cuda3std6ranges3__45__cpo9iter_moveE:
	.zero		1
	.type		_ZN40_INTERNAL_34dff9ab_4_k_cu_fb98b8e5_114404cuda3std3__45__cpo5beginE,@object
	.size		_ZN40_INTERNAL_34dff9ab_4_k_cu_fb98b8e5_114404cuda3std3__45__cpo5beginE,(_ZN40_INTERNAL_34dff9ab_4_k_cu_fb98b8e5_114404cuda3std3__442_GLOBAL__N__34dff9ab_4_k_cu_fb98b8e5_114406ignoreE - _ZN40_INTERNAL_34dff9ab_4_k_cu_fb98b8e5_114404cuda3std3__45__cpo5beginE)
_ZN40_INTERNAL_34dff9ab_4_k_cu_fb98b8e5_114404cuda3std3__45__cpo5beginE:
	.zero		1
	.type		_ZN40_INTERNAL_34dff9ab_4_k_cu_fb98b8e5_114404cuda3std3__442_GLOBAL__N__34dff9ab_4_k_cu_fb98b8e5_114406ignoreE,@object
	.size		_ZN40_INTERNAL_34dff9ab_4_k_cu_fb98b8e5_114404cuda3std3__442_GLOBAL__N__34dff9ab_4_k_cu_fb98b8e5_114406ignoreE,(_ZN40_INTERNAL_34dff9ab_4_k_cu_fb98b8e5_114404cute7productE - _ZN40_INTERNAL_34dff9ab_4_k_cu_fb98b8e5_114404cuda3std3__442_GLOBAL__N__34dff9ab_4_k_cu_fb98b8e5_114406ignoreE)
_ZN40_INTERNAL_34dff9ab_4_k_cu_fb98b8e5_114404cuda3std3__442_GLOBAL__N__34dff9ab_4_k_cu_fb98b8e5_114406ignoreE:
	.zero		1
	.type		_ZN40_INTERNAL_34dff9ab_4_k_cu_fb98b8e5_114404cute7productE,@object
	.size		_ZN40_INTERNAL_34dff9ab_4_k_cu_fb98b8e5_114404cute7productE,(_ZN40_INTERNAL_34dff9ab_4_k_cu_fb98b8e5_114404cuda3std3__45__cpo3endE - _ZN40_INTERNAL_34dff9ab_4_k_cu_fb98b8e5_114404cute7productE)
_ZN40_INTERNAL_34dff9ab_4_k_cu_fb98b8e5_114404cute7productE:
	.zero		1
	.type		_ZN40_INTERNAL_34dff9ab_4_k_cu_fb98b8e5_114404cuda3std3__45__cpo3endE,@object
	.size		_ZN40_INTERNAL_34dff9ab_4_k_cu_fb98b8e5_114404cuda3std3__45__cpo3endE,(_ZN40_INTERNAL_34dff9ab_4_k_cu_fb98b8e5_114404cuda3std3__419piecewise_constructE - _ZN40_INTERNAL_34dff9ab_4_k_cu_fb98b8e5_114404cuda3std3__45__cpo3endE)
_ZN40_INTERNAL_34dff9ab_4_k_cu_fb98b8e5_114404cuda3std3__45__cpo3endE:
	.zero		1
	.type		_ZN40_INTERNAL_34dff9ab_4_k_cu_fb98b8e5_114404cuda3std3__419piecewise_constructE,@object
	.size		_ZN40_INTERNAL_34dff9ab_4_k_cu_fb98b8e5_114404cuda3std3__419piecewise_constructE,(_ZN40_INTERNAL_34dff9ab_4_k_cu_fb98b8e5_114404cuda3std3__45__cpo4cendE - _ZN40_INTERNAL_34dff9ab_4_k_cu_fb98b8e5_114404cuda3std3__419piecewise_constructE)
_ZN40_INTERNAL_34dff9ab_4_k_cu_fb98b8e5_114404cuda3std3__419piecewise_constructE:
	.zero		1
	.type		_ZN40_INTERNAL_34dff9ab_4_k_cu_fb98b8e5_114404cuda3std3__45__cpo4cendE,@object
	.size		_ZN40_INTERNAL_34dff9ab_4_k_cu_fb98b8e5_114404cuda3std3__45__cpo4cendE,(_ZN40_INTERNAL_34dff9ab_4_k_cu_fb98b8e5_114404cuda3std6ranges3__45__cpo4swapE - _ZN40_INTERNAL_34dff9ab_4_k_cu_fb98b8e5_114404cuda3std3__45__cpo4cendE)
_ZN40_INTERNAL_34dff9ab_4_k_cu_fb98b8e5_114404cuda3std3__45__cpo4cendE:
	.zero		1
	.type		_ZN40_INTERNAL_34dff9ab_4_k_cu_fb98b8e5_114404cuda3std6ranges3__45__cpo4swapE,@object
	.size		_ZN40_INTERNAL_34dff9ab_4_k_cu_fb98b8e5_114404cuda3std6ranges3__45__cpo4swapE,(.L_7 - _ZN40_INTERNAL_34dff9ab_4_k_cu_fb98b8e5_114404cuda3std6ranges3__45__cpo4swapE)
_ZN40_INTERNAL_34dff9ab_4_k_cu_fb98b8e5_114404cuda3std6ranges3__45__cpo4swapE:
	.zero		1
.L_7:


//--------------------- .nv.constant0._ZN7cutlass13device_kernelINS_4gemm6kernel13GemmUniversalIN4cute5tupleIJiiiiEEENS1_10collective13CollectiveMmaINS1_37MainloopSm90TmaGmmaWarpSpecializedFP8ILi4ENS5_IJNS4_1CILi2EEENSA_ILi1EEESC_EEENS1_35KernelTmaWarpSpecializedCooperativeEEENS5_IJNSA_ILi192EEENSA_ILi16EEENSA_ILi256EEEEEENS_12float_e4m3_tENS5_IJlSC_lEEESK_SL_NS4_8TiledMMAINS4_8MMA_AtomIJNS4_4SM904GMMA30MMA_64x16x32_F32E4M3E4M3_SS_TNILNSP_7ScaleInE1ELSR_1EEEEEENS4_6LayoutISD_NS5_IJSC_NSA_ILi0EEESV_EEEEENS5_IJNS4_10UnderscoreESY_SY_EEEEENS4_13SM90_TMA_LOADENS4_14ComposedLayoutINS4_7SwizzleILi3ELi4ELi3EEENS4_18smem_ptr_flag_bitsILi8EEENSU_INS5_IJNSA_ILi8EEENSA_ILi128EEEEEENS5_IJS18_SC_EEEEEEEvNS4_8identityENS4_23SM90_TMA_LOAD_MULTICASTES1C_vS1D_EENS_8epilogue10collective6detail29Sm90TmaWarpSpecializedAdapterINS1H_15DefaultEpilogueISK_SL_SL_NS1G_6thread17LinearCombinationISK_Li1EffLNS1L_9ScaleType4KindE0ELNS_15FloatRoundStyleE2ESK_EENS1_15EpilogueDefaultEEEEEvvEEEEvNT_6ParamsE --------------------------
	.section	.nv.constant0._ZN7cutlass13device_kernelINS_4gemm6kernel13GemmUniversalIN4cute5tupleIJiiiiEEENS1_10collective13CollectiveMmaINS1_37MainloopSm90TmaGmmaWarpSpecializedFP8ILi4ENS5_IJNS4_1CILi2EEENSA_ILi1EEESC_EEENS1_35KernelTmaWarpSpecializedCooperativeEEENS5_IJNSA_ILi192EEENSA_ILi16EEENSA_ILi256EEEEEENS_12float_e4m3_tENS5_IJlSC_lEEESK_SL_NS4_8TiledMMAINS4_8MMA_AtomIJNS4_4SM904GMMA30MMA_64x16x32_F32E4M3E4M3_SS_TNILNSP_7ScaleInE1ELSR_1EEEEEENS4_6LayoutISD_NS5_IJSC_NSA_ILi0EEESV_EEEEENS5_IJNS4_10UnderscoreESY_SY_EEEEENS4_13SM90_TMA_LOADENS4_14ComposedLayoutINS4_7SwizzleILi3ELi4ELi3EEENS4_18smem_ptr_flag_bitsILi8EEENSU_INS5_IJNSA_ILi8EEENSA_ILi128EEEEEENS5_IJS18_SC_EEEEEEEvNS4_8identityENS4_23SM90_TMA_LOAD_MULTICASTES1C_vS1D_EENS_8epilogue10collective6detail29Sm90TmaWarpSpecializedAdapterINS1H_15DefaultEpilogueISK_SL_SL_NS1G_6thread17LinearCombinationISK_Li1EffLNS1L_9ScaleType4KindE0ELNS_15FloatRoundStyleE2ESK_EENS1_15EpilogueDefaultEEEEEvvEEEEvNT_6ParamsE,"a",@progbits
	.sectionflags	@""
	.align	4
.nv.constant0._ZN7cutlass13device_kernelINS_4gemm6kernel13GemmUniversalIN4cute5tupleIJiiiiEEENS1_10collective13CollectiveMmaINS1_37MainloopSm90TmaGmmaWarpSpecializedFP8ILi4ENS5_IJNS4_1CILi2EEENSA_ILi1EEESC_EEENS1_35KernelTmaWarpSpecializedCooperativeEEENS5_IJNSA_ILi192EEENSA_ILi16EEENSA_ILi256EEEEEENS_12float_e4m3_tENS5_IJlSC_lEEESK_SL_NS4_8TiledMMAINS4_8MMA_AtomIJNS4_4SM904GMMA30MMA_64x16x32_F32E4M3E4M3_SS_TNILNSP_7ScaleInE1ELSR_1EEEEEENS4_6LayoutISD_NS5_IJSC_NSA_ILi0EEESV_EEEEENS5_IJNS4_10UnderscoreESY_SY_EEEEENS4_13SM90_TMA_LOADENS4_14ComposedLayoutINS4_7SwizzleILi3ELi4ELi3EEENS4_18smem_ptr_flag_bitsILi8EEENSU_INS5_IJNSA_ILi8EEENSA_ILi128EEEEEENS5_IJS18_SC_EEEEEEEvNS4_8identityENS4_23SM90_TMA_LOAD_MULTICASTES1C_vS1D_EENS_8epilogue10collective6detail29Sm90TmaWarpSpecializedAdapterINS1H_15DefaultEpilogueISK_SL_SL_NS1G_6thread17LinearCombinationISK_Li1EffLNS1L_9ScaleType4KindE0ELNS_15FloatRoundStyleE2ESK_EENS1_15EpilogueDefaultEEEEEvvEEEEvNT_6ParamsE:
	.zero		1664


//--------------------- SYMBOLS --------------------------

	.type		.nv.reservedSmem.offset0,@object
	.size		.nv.reservedSmem.offset0,0x4
